def attn_fwd(
    Q,
    K,
    V,
    Out,
    Lse,
    sm_scale,
    stride_qz,
    stride_qh,
    stride_qm,
    stride_qk,
    stride_kz,
    stride_kh,
    stride_kn,
    stride_kk,
    stride_vz,
    stride_vh,
    stride_vn,
    stride_vk,
    stride_oz,
    stride_oh,
    stride_om,
    stride_ok,
    seqlen_q,
    seqlen_k,
    BLOCK_M: tl.constexpr,
    BLOCK_N: tl.constexpr,
    HEAD_DIM: tl.constexpr,
    CAUSAL: tl.constexpr,
):
    start_m = tl.program_id(0)
    off_hz = tl.program_id(1)
    q_off = off_hz * stride_qh
    k_off = off_hz * stride_kh
    v_off = off_hz * stride_vh
    offs_m = start_m * BLOCK_M + tl.arange(0, BLOCK_M)
    offs_d = tl.arange(0, HEAD_DIM)
    offs_n = tl.arange(0, BLOCK_N)
    q_ptrs = Q + q_off + offs_m[:, None] * stride_qm + offs_d[None, :] * stride_qk
    k_ptrs = K + k_off + offs_d[:, None] * stride_kk + offs_n[None, :] * stride_kn
    v_ptrs = V + v_off + offs_n[:, None] * stride_vn + offs_d[None, :] * stride_vk
    m_i = tl.full([BLOCK_M], float("-inf"), dtype=tl.float32)
    l_i = tl.zeros([BLOCK_M], dtype=tl.float32) + 1.0
    acc = tl.zeros([BLOCK_M, HEAD_DIM], dtype=tl.float32)
    q = tl.load(q_ptrs)
    acc, l_i, m_i = _attn_fwd_inner(
        acc,
        l_i,
        m_i,
        q,
        k_ptrs,
        v_ptrs,
        sm_scale,
        stride_kn,
        stride_vn,
        start_m,
        seqlen_k,
        BLOCK_M,
        BLOCK_N,
        HEAD_DIM,
        CAUSAL,
    )
    acc = acc / l_i[:, None]
    lse = m_i + tl.math.log2(l_i) / 1.4426950408889634
    o_ptrs = (
        Out
        + off_hz * stride_oh
        + offs_m[:, None] * stride_om
        + offs_d[None, :] * stride_ok
    )
    tl.store(o_ptrs, acc.to(Out.dtype.element_ty))
    tl.store(Lse + off_hz * seqlen_q + offs_m, lse)

# config = {"BLOCK_M": 64, "BLOCK_N": 32, "HEAD_DIM": 32, "arch": "sm_80", "causal": false, "dtype": "fp16", "num_stages": 2, "num_warps": 8}
# arch = sm_80


// ===== COMPILED SASS (sm_80) =====

	.target	sm_80

	.elftype	@"ET_EXEC"


//--------------------- .note.nv.tkinfo           --------------------------
	.section	.note.nv.tkinfo,"",@"SHT_NOTE"
	.sectionflags	@"SHF_NOTE_NV_TKINFO"
	.tkinfo
        /*0018*/ 	.word	0x00000002
        /*0030*/ 	.string	""
        /*0030*/ 	.string	"ptxas"
        /*0030*/ 	.string	"Cuda compilation tools, release 13.0, V13.0.88"
        /*0030*/ 	.string	"Build cuda_13.0.r13.0/compiler.36424714_0"
        /*0030*/ 	.string	"-v  -suppress-debug-info  -lineinfo  -arch sm_80 "



//--------------------- .note.nv.cuinfo           --------------------------
	.section	.note.nv.cuinfo,"",@"SHT_NOTE"
	.sectionflags	@"SHF_NOTE_NV_CUINFO"
        /*0018*/ 	.short	0x0002
        /*001a*/ 	.short	0x0050
        /*001c*/ 	.short	0x0082
	.zero		2


//--------------------- .nv.info                  --------------------------
	.section	.nv.info,"",@"SHT_CUDA_INFO"
	.align	4


	//----- nvinfo : EIATTR_REGCOUNT
	.align		4
        /*0000*/ 	.byte	0x04, 0x2f
        /*0002*/ 	.short	(.L_2 - .L_1)
	.align		4
.L_1:
        /*0004*/ 	.word	index@(attn_fwd)
        /*0008*/ 	.word	0x00000060


	//----- nvinfo : EIATTR_FRAME_SIZE
	.align		4
.L_2:
        /*000c*/ 	.byte	0x04, 0x11
        /*000e*/ 	.short	(.L_4 - .L_3)
	.align		4
.L_3:
        /*0010*/ 	.word	index@(attn_fwd)
        /*0014*/ 	.word	0x00000000


	//----- nvinfo : EIATTR_MIN_STACK_SIZE
	.align		4
.L_4:
        /*0018*/ 	.byte	0x04, 0x12
        /*001a*/ 	.short	(.L_6 - .L_5)
	.align		4
.L_5:
        /*001c*/ 	.word	index@(attn_fwd)
        /*0020*/ 	.word	0x00000000
.L_6:


//--------------------- .nv.info.attn_fwd         --------------------------
	.section	.nv.info.attn_fwd,"",@"SHT_CUDA_INFO"
	.sectionflags	@""
	.align	4


	//----- nvinfo : EIATTR_CUDA_API_VERSION
	.align		4
        /*0000*/ 	.byte	0x04, 0x37
        /*0002*/ 	.short	(.L_8 - .L_7)
.L_7:
        /*0004*/ 	.word	0x00000082


	//----- nvinfo : EIATTR_SW2861232_WAR
	.align		4
.L_8:
        /*0008*/ 	.byte	0x01, 0x35
	.zero		2


	//----- nvinfo : EIATTR_PARAM_CBANK
	.align		4
        /*000c*/ 	.byte	0x04, 0x0a
        /*000e*/ 	.short	(.L_10 - .L_9)
	.align		4
.L_9:
        /*0010*/ 	.word	index@(.nv.constant0.attn_fwd)
        /*0014*/ 	.short	0x0160
        /*0016*/ 	.short	0x0088


	//----- nvinfo : EIATTR_CBANK_PARAM_SIZE
	.align		4
.L_10:
        /*0018*/ 	.byte	0x03, 0x19
        /*001a*/ 	.short	0x0088


	//----- nvinfo : EIATTR_KPARAM_INFO
	.align		4
        /*001c*/ 	.byte	0x04, 0x17
        /*001e*/ 	.short	(.L_12 - .L_11)
.L_11:
        /*0020*/ 	.word	0x00000000
        /*0024*/ 	.short	0x0019
        /*0026*/ 	.short	0x0080
        /*0028*/ 	.byte	0x00, 0xf4, 0x21, 0x00


	//----- nvinfo : EIATTR_KPARAM_INFO
	.align		4
.L_12:
        /*002c*/ 	.byte	0x04, 0x17
        /*002e*/ 	.short	(.L_14 - .L_13)
.L_13:
        /*0030*/ 	.word	0x00000000
        /*0034*/ 	.short	0x0018
        /*0036*/ 	.short	0x0078
        /*0038*/ 	.byte	0x00, 0xf4, 0x21, 0x00


	//----- nvinfo : EIATTR_KPARAM_INFO
	.align		4
.L_14:
        /*003c*/ 	.byte	0x04, 0x17
        /*003e*/ 	.short	(.L_16 - .L_15)
.L_15:
        /*0040*/ 	.word	0x00000000
        /*0044*/ 	.short	0x0017
        /*0046*/ 	.short	0x0070
        /*0048*/ 	.byte	0x00, 0xf0, 0x11, 0x00


	//----- nvinfo : EIATTR_KPARAM_INFO
	.align		4
.L_16:
        /*004c*/ 	.byte	0x04, 0x17
        /*004e*/ 	.short	(.L_18 - .L_17)
.L_17:
        /*0050*/ 	.word	0x00000000
        /*0054*/ 	.short	0x0016
        /*0056*/ 	.short	0x006c
        /*0058*/ 	.byte	0x00, 0xf0, 0x11, 0x00


	//----- nvinfo : EIATTR_KPARAM_INFO
	.align		4
.L_18:
        /*005c*/ 	.byte	0x04, 0x17
        /*005e*/ 	.short	(.L_20 - .L_19)
.L_19:
        /*0060*/ 	.word	0x00000000
        /*0064*/ 	.short	0x0015
        /*0066*/ 	.short	0x0068
        /*0068*/ 	.byte	0x00, 0xf0, 0x11, 0x00


	//----- nvinfo : EIATTR_KPARAM_INFO
	.align		4
.L_20:
        /*006c*/ 	.byte	0x04, 0x17
        /*006e*/ 	.short	(.L_22 - .L_21)
.L_21:
        /*0070*/ 	.word	0x00000000
        /*0074*/ 	.short	0x0014
        /*0076*/ 	.short	0x0064
        /*0078*/ 	.byte	0x00, 0xf0, 0x11, 0x00


	//----- nvinfo : EIATTR_KPARAM_INFO
	.align		4
.L_22:
        /*007c*/ 	.byte	0x04, 0x17
        /*007e*/ 	.short	(.L_24 - .L_23)
.L_23:
        /*0080*/ 	.word	0x00000000
        /*0084*/ 	.short	0x0013
        /*0086*/ 	.short	0x0060
        /*0088*/ 	.byte	0x00, 0xf0, 0x11, 0x00


	//----- nvinfo : EIATTR_KPARAM_INFO
	.align		4
.L_24:
        /*008c*/ 	.byte	0x04, 0x17
        /*008e*/ 	.short	(.L_26 - .L_25)
.L_25:
        /*0090*/ 	.word	0x00000000
        /*0094*/ 	.short	0x0012
        /*0096*/ 	.short	0x005c
        /*0098*/ 	.byte	0x00, 0xf0, 0x11, 0x00


	//----- nvinfo : EIATTR_KPARAM_INFO
	.align		4
.L_26:
        /*009c*/ 	.byte	0x04, 0x17
        /*009e*/ 	.short	(.L_28 - .L_27)
.L_27:
        /*00a0*/ 	.word	0x00000000
        /*00a4*/ 	.short	0x0011
        /*00a6*/ 	.short	0x0058
        /*00a8*/ 	.byte	0x00, 0xf0, 0x11, 0x00


	//----- nvinfo : EIATTR_KPARAM_INFO
	.align		4
.L_28:
        /*00ac*/ 	.byte	0x04, 0x17
        /*00ae*/ 	.short	(.L_30 - .L_29)
.L_29:
        /*00b0*/ 	.word	0x00000000
        /*00b4*/ 	.short	0x0010
        /*00b6*/ 	.short	0x0054
        /*00b8*/ 	.byte	0x00, 0xf0, 0x11, 0x00


	//----- nvinfo : EIATTR_KPARAM_INFO
	.align		4
.L_30:
        /*00bc*/ 	.byte	0x04, 0x17
        /*00be*/ 	.short	(.L_32 - .L_31)
.L_31:
        /*00c0*/ 	.word	0x00000000
        /*00c4*/ 	.short	0x000f
        /*00c6*/ 	.short	0x0050
        /*00c8*/ 	.byte	0x00, 0xf0, 0x11, 0x00


	//----- nvinfo : EIATTR_KPARAM_INFO
	.align		4
.L_32:
        /*00cc*/ 	.byte	0x04, 0x17
        /*00ce*/ 	.short	(.L_34 - .L_33)
.L_33:
        /*00d0*/ 	.word	0x00000000
        /*00d4*/ 	.short	0x000e
        /*00d6*/ 	.short	0x004c
        /*00d8*/ 	.byte	0x00, 0xf0, 0x11, 0x00


	//----- nvinfo : EIATTR_KPARAM_INFO
	.align		4
.L_34:
        /*00dc*/ 	.byte	0x04, 0x17
        /*00de*/ 	.short	(.L_36 - .L_35)
.L_35:
        /*00e0*/ 	.word	0x00000000
        /*00e4*/ 	.short	0x000d
        /*00e6*/ 	.short	0x0048
        /*00e8*/ 	.byte	0x00, 0xf0, 0x11, 0x00


	//----- nvinfo : EIATTR_KPARAM_INFO
	.align		4
.L_36:
        /*00ec*/ 	.byte	0x04, 0x17
        /*00ee*/ 	.short	(.L_38 - .L_37)
.L_37:
        /*00f0*/ 	.word	0x00000000
        /*00f4*/ 	.short	0x000c
        /*00f6*/ 	.short	0x0044
        /*00f8*/ 	.byte	0x00, 0xf0, 0x11, 0x00


	//----- nvinfo : EIATTR_KPARAM_INFO
	.align		4
.L_38:
        /*00fc*/ 	.byte	0x04, 0x17
        /*00fe*/ 	.short	(.L_40 - .L_39)
.L_39:
        /*0100*/ 	.word	0x00000000
        /*0104*/ 	.short	0x000b
        /*0106*/ 	.short	0x0040
        /*0108*/ 	.byte	0x00, 0xf0, 0x11, 0x00


	//----- nvinfo : EIATTR_KPARAM_INFO
	.align		4
.L_40:
        /*010c*/ 	.byte	0x04, 0x17
        /*010e*/ 	.short	(.L_42 - .L_41)
.L_41:
        /*0110*/ 	.word	0x00000000
        /*0114*/ 	.short	0x000a
        /*0116*/ 	.short	0x003c
        /*0118*/ 	.byte	0x00, 0xf0, 0x11, 0x00


	//----- nvinfo : EIATTR_KPARAM_INFO
	.align		4
.L_42:
        /*011c*/ 	.byte	0x04, 0x17
        /*011e*/ 	.short	(.L_44 - .L_43)
.L_43:
        /*0120*/ 	.word	0x00000000
        /*0124*/ 	.short	0x0009
        /*0126*/ 	.short	0x0038
        /*0128*/ 	.byte	0x00, 0xf0, 0x11, 0x00


	//----- nvinfo : EIATTR_KPARAM_INFO
	.align		4
.L_44:
        /*012c*/ 	.byte	0x04, 0x17
        /*012e*/ 	.short	(.L_46 - .L_45)
.L_45:
        /*0130*/ 	.word	0x00000000
        /*0134*/ 	.short	0x0008
        /*0136*/ 	.short	0x0034
        /*0138*/ 	.byte	0x00, 0xf0, 0x11, 0x00


	//----- nvinfo : EIATTR_KPARAM_INFO
	.align		4
.L_46:
        /*013c*/ 	.byte	0x04, 0x17
        /*013e*/ 	.short	(.L_48 - .L_47)
.L_47:
        /*0140*/ 	.word	0x00000000
        /*0144*/ 	.short	0x0007
        /*0146*/ 	.short	0x0030
        /*0148*/ 	.byte	0x00, 0xf0, 0x11, 0x00


	//----- nvinfo : EIATTR_KPARAM_INFO
	.align		4
.L_48:
        /*014c*/ 	.byte	0x04, 0x17
        /*014e*/ 	.short	(.L_50 - .L_49)
.L_49:
        /*0150*/ 	.word	0x00000000
        /*0154*/ 	.short	0x0006
        /*0156*/ 	.short	0x002c
        /*0158*/ 	.byte	0x00, 0xf0, 0x11, 0x00


	//----- nvinfo : EIATTR_KPARAM_INFO
	.align		4
.L_50:
        /*015c*/ 	.byte	0x04, 0x17
        /*015e*/ 	.short	(.L_52 - .L_51)
.L_51:
        /*0160*/ 	.word	0x00000000
        /*0164*/ 	.short	0x0005
        /*0166*/ 	.short	0x0028
        /*0168*/ 	.byte	0x00, 0xf0, 0x11, 0x00


	//----- nvinfo : EIATTR_KPARAM_INFO
	.align		4
.L_52:
        /*016c*/ 	.byte	0x04, 0x17
        /*016e*/ 	.short	(.L_54 - .L_53)
.L_53:
        /*0170*/ 	.word	0x00000000
        /*0174*/ 	.short	0x0004
        /*0176*/ 	.short	0x0020
        /*0178*/ 	.byte	0x00, 0xf4, 0x21, 0x00


	//----- nvinfo : EIATTR_KPARAM_INFO
	.align		4
.L_54:
        /*017c*/ 	.byte	0x04, 0x17
        /*017e*/ 	.short	(.L_56 - .L_55)
.L_55:
        /*0180*/ 	.word	0x00000000
        /*0184*/ 	.short	0x0003
        /*0186*/ 	.short	0x0018
        /*0188*/ 	.byte	0x00, 0xf4, 0x21, 0x00


	//----- nvinfo : EIATTR_KPARAM_INFO
	.align		4
.L_56:
        /*018c*/ 	.byte	0x04, 0x17
        /*018e*/ 	.short	(.L_58 - .L_57)
.L_57:
        /*0190*/ 	.word	0x00000000
        /*0194*/ 	.short	0x0002
        /*0196*/ 	.short	0x0010
        /*0198*/ 	.byte	0x00, 0xf4, 0x21, 0x00


	//----- nvinfo : EIATTR_KPARAM_INFO
	.align		4
.L_58:
        /*019c*/ 	.byte	0x04, 0x17
        /*019e*/ 	.short	(.L_60 - .L_59)
.L_59:
        /*01a0*/ 	.word	0x00000000
        /*01a4*/ 	.short	0x0001
        /*01a6*/ 	.short	0x0008
        /*01a8*/ 	.byte	0x00, 0xf4, 0x21, 0x00


	//----- nvinfo : EIATTR_KPARAM_INFO
	.align		4
.L_60:
        /*01ac*/ 	.byte	0x04, 0x17
        /*01ae*/ 	.short	(.L_62 - .L_61)
.L_61:
        /*01b0*/ 	.word	0x00000000
        /*01b4*/ 	.short	0x0000
        /*01b6*/ 	.short	0x0000
        /*01b8*/ 	.byte	0x00, 0xf4, 0x21, 0x00


	//----- nvinfo : EIATTR_MAXREG_COUNT
	.align		4
.L_62:
        /*01bc*/ 	.byte	0x03, 0x1b
        /*01be*/ 	.short	0x00ff


	//----- nvinfo : EIATTR_NUM_BARRIERS
	.align		4
        /*01c0*/ 	.byte	0x02, 0x4c
        /*01c2*/ 	.byte	0x01
	.zero		1


	//----- nvinfo : EIATTR_MERCURY_ISA_VERSION
	.align		4
        /*01c4*/ 	.byte	0x03, 0x5f
        /*01c6*/ 	.short	0x0000


	//----- nvinfo : EIATTR_COOP_GROUP_MASK_REGIDS
	.align		4
        /*01c8*/ 	.byte	0x04, 0x29
        /*01ca*/ 	.short	(.L_64 - .L_63)


	//   ....[0]....
.L_63:
        /*01cc*/ 	.word	0xffffffff


	//   ....[1]....
        /*01d0*/ 	.word	0xffffffff


	//   ....[2]....
        /*01d4*/ 	.word	0xffffffff


	//   ....[3]....
        /*01d8*/ 	.word	0xffffffff


	//   ....[4]....
        /*01dc*/ 	.word	0xffffffff


	//   ....[5]....
        /*01e0*/ 	.word	0xffffffff


	//   ....[6]....
        /*01e4*/ 	.word	0xffffffff


	//   ....[7]....
        /*01e8*/ 	.word	0xffffffff


	//----- nvinfo : EIATTR_COOP_GROUP_INSTR_OFFSETS
	.align		4
.L_64:
        /*01ec*/ 	.byte	0x04, 0x28
        /*01ee*/ 	.short	(.L_66 - .L_65)


	//   ....[0]....
.L_65:
        /*01f0*/ 	.word	0x00000cd0


	//   ....[1]....
        /*01f4*/ 	.word	0x00000dc0


	//   ....[2]....
        /*01f8*/ 	.word	0x00000dd0


	//   ....[3]....
        /*01fc*/ 	.word	0x00000e10


	//   ....[4]....
        /*0200*/ 	.word	0x000013f0


	//   ....[5]....
        /*0204*/ 	.word	0x00001400


	//   ....[6]....
        /*0208*/ 	.word	0x000014d0


	//   ....[7]....
        /*020c*/ 	.word	0x000014e0


	//----- nvinfo : EIATTR_EXIT_INSTR_OFFSETS
	.align		4
.L_66:
        /*0210*/ 	.byte	0x04, 0x1c
        /*0212*/ 	.short	(.L_68 - .L_67)


	//   ....[0]....
.L_67:
        /*0214*/ 	.word	0x00002310


	//   ....[1]....
        /*0218*/ 	.word	0x000023b0


	//----- nvinfo : EIATTR_REQNTID
	.align		4
.L_68:
        /*021c*/ 	.byte	0x04, 0x10
        /*021e*/ 	.short	(.L_70 - .L_69)
.L_69:
        /*0220*/ 	.word	0x00000100
        /*0224*/ 	.word	0x00000001
        /*0228*/ 	.word	0x00000001
.L_70:


//--------------------- .nv.callgraph             --------------------------
	.section	.nv.callgraph,"",@"SHT_CUDA_CALLGRAPH"
	.align	4
	.sectionentsize	8
	.align		4
        /*0000*/ 	.word	0x00000000
	.align		4
        /*0004*/ 	.word	0xffffffff
	.align		4
        /*0008*/ 	.word	0x00000000
	.align		4
        /*000c*/ 	.word	0xfffffffe
	.align		4
        /*0010*/ 	.word	0x00000000
	.align		4
        /*0014*/ 	.word	0xfffffffd
	.align		4
        /*0018*/ 	.word	0x00000000
	.align		4
        /*001c*/ 	.word	0xfffffffc


//--------------------- .nv.rel.action            --------------------------
	.section	.nv.rel.action,"",@"SHT_CUDA_RELOCINFO"
	.align	8
	.sectionentsize	8
        /*0000*/ 	.byte	0x73, 0x00, 0x00, 0x00, 0x00, 0x00, 0x00, 0x00, 0x00, 0x00, 0x00, 0x11, 0x25, 0x00, 0x05, 0x36


//--------------------- .nv.constant4             --------------------------
	.section	.nv.constant4,"a",@progbits
	.align	8
	.align		8
.nv.constant4:
        /*0000*/ 	.dword	_$_str


//--------------------- .nv.constant0.attn_fwd    --------------------------
	.section	.nv.constant0.attn_fwd,"a",@progbits
	.sectionflags	@""
	.align	4
.nv.constant0.attn_fwd:
	.zero		488


//--------------------- .text.attn_fwd            --------------------------
	.section	.text.attn_fwd,"ax",@progbits
	.sectioninfo	@"SHI_REGISTERS=96"
	.align	128
        .global         attn_fwd
        .type           attn_fwd,@function
        .size           attn_fwd,(.L_x_3 - attn_fwd)
        .other          attn_fwd,@"STO_CUDA_ENTRY STV_DEFAULT"
attn_fwd:
.text.attn_fwd:
[----:B------:R-:W-:Y:S02]  /*0000*/  MOV R1, c[0x0][0x28] ;  /* 0x00000a0000017a02 */ /* 0x000fe40000000f00 */
[----:B------:R-:W0:Y:S01]  /*0010*/  S2R R0, SR_TID.X ;  /* 0x0000000000007919 */ /* 0x000e220000002100 */
[----:B------:R-:W-:Y:S01]  /*0020*/  MOV R16, c[0x0][0x198] ;  /* 0x0000660000107a02 */ /* 0x000fe20000000f00 */
[----:B------:R-:W-:Y:S02]  /*0030*/  ULDC.64 UR4, c[0x0][0x118] ;  /* 0x0000460000047ab9 */ /* 0x000fe40000000a00 */
[----:B------:R-:W1:Y:S04]  /*0040*/  S2R R4, SR_CTAID.X ;  /* 0x0000000000047919 */ /* 0x000e680000002500 */
[----:B------:R-:W2:Y:S01]  /*0050*/  S2R R2, SR_CTAID.Y ;  /* 0x0000000000027919 */ /* 0x000ea20000002600 */
[----:B0-----:R-:W-:Y:S02]  /*0060*/  LOP3.LUT R3, R0, 0x3f, RZ, 0xc0, !PT ;  /* 0x0000003f00037812 */ /* 0x001fe400078ec0ff */
[----:B------:R-:W-:-:S02]  /*0070*/  SHF.R.U32.HI R5, RZ, 0x6, R0 ;  /* 0x00000006ff057819 */ /* 0x000fc40000011600 */
[----:B-1----:R-:W-:Y:S02]  /*0080*/  LEA R3, R4, R3, 0x6 ;  /* 0x0000000304037211 */ /* 0x002fe400078e30ff */
[----:B------:R-:W-:Y:S01]  /*0090*/  SGXT.U32 R4, R5, 0x2 ;  /* 0x000000020504781a */ /* 0x000fe20000000000 */
[----:B--2---:R-:W-:Y:S02]  /*00a0*/  IMAD R5, R2, c[0x0][0x190], RZ ;  /* 0x0000640002057a24 */ /* 0x004fe400078e02ff */
[----:B------:R-:W-:Y:S02]  /*00b0*/  IMAD R7, R3, c[0x0][0x194], RZ ;  /* 0x0000650003077a24 */ /* 0x000fe400078e02ff */
[----:B------:R-:W-:Y:S01]  /*00c0*/  IMAD R11, R4, c[0x0][0x198], RZ ;  /* 0x00006600040b7a24 */ /* 0x000fe200078e02ff */
[C---:B------:R-:W-:Y:S01]  /*00d0*/  SHF.L.U32 R6, R5.reuse, 0x1, RZ ;  /* 0x0000000105067819 */ /* 0x040fe200000006ff */
[----:B------:R-:W-:Y:S01]  /*00e0*/  IMAD.HI R5, R5, 0x2, RZ ;  /* 0x0000000205057827 */ /* 0x000fe200078e02ff */
[----:B------:R-:W-:-:S02]  /*00f0*/  SHF.L.U32 R9, R7, 0x1, RZ ;  /* 0x0000000107097819 */ /* 0x000fc400000006ff */
[C---:B------:R-:W-:Y:S01]  /*0100*/  LEA R12, R16.reuse, R11, 0x2 ;  /* 0x0000000b100c7211 */ /* 0x040fe200078e10ff */
[----:B------:R-:W-:Y:S01]  /*0110*/  IMAD.HI R8, R7, 0x2, RZ ;  /* 0x0000000207087827 */ /* 0x000fe200078e02ff */
[----:B------:R-:W-:Y:S02]  /*0120*/  IADD3 R24, P0, P1, R9, c[0x0][0x160], R6 ;  /* 0x0000580009187a10 */ /* 0x000fe4000791e006 */
[----:B------:R-:W-:Y:S02]  /*0130*/  LEA R9, R16, R12, 0x2 ;  /* 0x0000000c10097211 */ /* 0x000fe400078e10ff */
[----:B------:R-:W-:Y:S02]  /*0140*/  IADD3.X R26, R8, c[0x0][0x164], R5, P0, P1 ;  /* 0x00005900081a7a10 */ /* 0x000fe400007e2405 */
[----:B------:R-:W-:Y:S02]  /*0150*/  LEA R6, P0, R11, R24, 0x1 ;  /* 0x000000180b067211 */ /* 0x000fe400078008ff */
[----:B------:R-:W-:-:S02]  /*0160*/  LEA R5, R16, R9, 0x2 ;  /* 0x0000000910057211 */ /* 0x000fc400078e10ff */
[----:B------:R-:W-:Y:S02]  /*0170*/  LEA R10, P1, R9, R24, 0x1 ;  /* 0x00000018090a7211 */ /* 0x000fe400078208ff */
[----:B------:R-:W-:Y:S02]  /*0180*/  LEA.HI.X.SX32 R7, R11, R26, 0x1, P0 ;  /* 0x0000001a0b077211 */ /* 0x000fe400000f0eff */
[----:B------:R-:W-:Y:S02]  /*0190*/  LEA R8, P0, R12, R24, 0x1 ;  /* 0x000000180c087211 */ /* 0x000fe400078008ff */
[----:B------:R-:W-:Y:S01]  /*01a0*/  LEA R15, R16, R5, 0x2 ;  /* 0x00000005100f7211 */ /* 0x000fe200078e10ff */
[----:B------:R0:W2:Y:S01]  /*01b0*/  LDG.E.U16 R20, [R6.64] ;  /* 0x0000000406147981 */ /* 0x0000a2000c1e1500 */
[-C--:B------:R-:W-:Y:S02]  /*01c0*/  LEA.HI.X.SX32 R11, R9, R26.reuse, 0x1, P1 ;  /* 0x0000001a090b7211 */ /* 0x080fe400008f0eff */
[----:B------:R-:W-:-:S02]  /*01d0*/  LEA.HI.X.SX32 R9, R12, R26, 0x1, P0 ;  /* 0x0000001a0c097211 */ /* 0x000fc400000f0eff */
[C---:B------:R-:W-:Y:S01]  /*01e0*/  LEA R12, P0, R5.reuse, R24, 0x1 ;  /* 0x00000018050c7211 */ /* 0x040fe200078008ff */
[----:B------:R1:W3:Y:S01]  /*01f0*/  LDG.E.U16 R22, [R10.64] ;  /* 0x000000040a167981 */ /* 0x0002e2000c1e1500 */
[C---:B------:R-:W-:Y:S02]  /*0200*/  LEA R17, R16.reuse, R15, 0x2 ;  /* 0x0000000f10117211 */ /* 0x040fe400078e10ff */
[----:B------:R-:W-:Y:S01]  /*0210*/  LEA.HI.X.SX32 R13, R5, R26, 0x1, P0 ;  /* 0x0000001a050d7211 */ /* 0x000fe200000f0eff */
[----:B------:R4:W5:Y:S01]  /*0220*/  LDG.E.U16 R8, [R8.64] ;  /* 0x0000000408087981 */ /* 0x000962000c1e1500 */
[C---:B------:R-:W-:Y:S02]  /*0230*/  LEA R5, R16.reuse, R17, 0x2 ;  /* 0x0000001110057211 */ /* 0x040fe400078e10ff */
[-C--:B------:R-:W-:Y:S01]  /*0240*/  LEA R14, P0, R15, R24.reuse, 0x1 ;  /* 0x000000180f0e7211 */ /* 0x080fe200078008ff */
[----:B------:R4:W5:Y:S01]  /*0250*/  LDG.E.U16 R12, [R12.64] ;  /* 0x000000040c0c7981 */ /* 0x000962000c1e1500 */
[----:B------:R-:W-:Y:S01]  /*0260*/  LEA R18, P1, R5, R24, 0x1 ;  /* 0x0000001805127211 */ /* 0x000fe200078208ff */
[----:B0-----:R-:W-:Y:S01]  /*0270*/  IMAD R6, R16, 0x4, R5 ;  /* 0x0000000410067824 */ /* 0x001fe200078e0205 */
[----:B------:R-:W-:-:S02]  /*0280*/  LEA.HI.X.SX32 R15, R15, R26, 0x1, P0 ;  /* 0x0000001a0f0f7211 */ /* 0x000fc400000f0eff */
[----:B------:R-:W-:Y:S02]  /*0290*/  LEA.HI.X.SX32 R19, R5, R26, 0x1, P1 ;  /* 0x0000001a05137211 */ /* 0x000fe400008f0eff */
[CC--:B------:R-:W-:Y:S01]  /*02a0*/  LEA R16, P0, R17.reuse, R24.reuse, 0x1 ;  /* 0x0000001811107211 */ /* 0x0c0fe200078008ff */
[----:B------:R-:W5:Y:S01]  /*02b0*/  LDG.E.U16 R14, [R14.64] ;  /* 0x000000040e0e7981 */ /* 0x000f62000c1e1500 */
[C---:B-1----:R-:W-:Y:S02]  /*02c0*/  LEA R10, P1, R6.reuse, R24, 0x1 ;  /* 0x00000018060a7211 */ /* 0x042fe400078208ff */
[-C--:B------:R-:W-:Y:S01]  /*02d0*/  LEA.HI.X.SX32 R17, R17, R26.reuse, 0x1, P0 ;  /* 0x0000001a11117211 */ /* 0x080fe200000f0eff */
[----:B------:R-:W5:Y:S01]  /*02e0*/  LDG.E.U16 R18, [R18.64] ;  /* 0x0000000412127981 */ /* 0x000f62000c1e1500 */
[----:B------:R-:W-:-:S03]  /*02f0*/  LEA.HI.X.SX32 R11, R6, R26, 0x1, P1 ;  /* 0x0000001a060b7211 */ /* 0x000fc600008f0eff */
[----:B------:R-:W5:Y:S04]  /*0300*/  LDG.E.U16 R16, [R16.64] ;  /* 0x0000000410107981 */ /* 0x000f68000c1e1500 */
[----:B------:R0:W5:Y:S01]  /*0310*/  LDG.E.U16 R10, [R10.64] ;  /* 0x000000040a0a7981 */ /* 0x000162000c1e1500 */
[C---:B------:R-:W-:Y:S02]  /*0320*/  LOP3.LUT R5, R0.reuse, 0xc0, RZ, 0xc0, !PT ;  /* 0x000000c000057812 */ /* 0x040fe400078ec0ff */
[----:B------:R-:W-:Y:S02]  /*0330*/  SHF.L.U32 R6, R0, 0x1, RZ ;  /* 0x0000000100067819 */ /* 0x000fe400000006ff */
[----:B------:R-:W-:Y:S02]  /*0340*/  SHF.R.U32.HI R7, RZ, 0x2, R5 ;  /* 0x00000002ff077819 */ /* 0x000fe40000011605 */
[----:B----4-:R-:W-:-:S02]  /*0350*/  MOV R9, c[0x0][0x1d0] ;  /* 0x0000740000097a02 */ /* 0x010fc40000000f00 */
[----:B------:R-:W-:Y:S02]  /*0360*/  LOP3.LUT R7, R7, 0x1fe, R6, 0x78, !PT ;  /* 0x000001fe07077812 */ /* 0x000fe400078e7806 */
[----:B------:R-:W-:Y:S02]  /*0370*/  ISETP.GE.AND P0, PT, R9, 0x1, PT ;  /* 0x000000010900780c */ /* 0x000fe40003f06270 */
[----:B------:R-:W-:Y:S01]  /*0380*/  LOP3.LUT R9, R7, 0x40, RZ, 0x3c, !PT ;  /* 0x0000004007097812 */ /* 0x000fe200078e3cff */
[----:B------:R-:W-:Y:S01]  /*0390*/  CS2R R48, SRZ ;  /* 0x0000000000307805 */ /* 0x000fe2000001ff00 */
[----:B------:R-:W-:Y:S01]  /*03a0*/  MOV R60, 0xff800000 ;  /* 0xff800000003c7802 */ /* 0x000fe20000000f00 */
[----:B------:R-:W-:Y:S01]  /*03b0*/  CS2R R50, SRZ ;  /* 0x0000000000327805 */ /* 0x000fe2000001ff00 */
[----:B0-----:R-:W-:Y:S01]  /*03c0*/  MOV R11, 0x3f800000 ;  /* 0x3f800000000b7802 */ /* 0x001fe20000000f00 */
[----:B------:R-:W-:Y:S01]  /*03d0*/  CS2R R52, SRZ ;  /* 0x0000000000347805 */ /* 0x000fe2000001ff00 */
[----:B------:R-:W-:Y:S01]  /*03e0*/  MOV R74, 0x3f800000 ;  /* 0x3f800000004a7802 */ /* 0x000fe20000000f00 */
[----:B------:R-:W-:Y:S01]  /*03f0*/  CS2R R54, SRZ ;  /* 0x0000000000367805 */ /* 0x000fe2000001ff00 */
[----:B------:R-:W-:Y:S01]  /*0400*/  MOV R56, 0xff800000 ;  /* 0xff80000000387802 */ /* 0x000fe20000000f00 */
[----:B------:R-:W-:Y:S01]  /*0410*/  CS2R R40, SRZ ;  /* 0x0000000000287805 */ /* 0x000fe2000001ff00 */
[----:B------:R-:W-:Y:S01]  /*0420*/  CS2R R42, SRZ ;  /* 0x00000000002a7805 */ /* 0x000fe2000001ff00 */
[----:B------:R-:W-:Y:S01]  /*0430*/  CS2R R36, SRZ ;  /* 0x0000000000247805 */ /* 0x000fe2000001ff00 */
[----:B------:R-:W-:Y:S01]  /*0440*/  CS2R R38, SRZ ;  /* 0x0000000000267805 */ /* 0x000fe2000001ff00 */
[C---:B------:R-:W-:Y:S01]  /*0450*/  SHF.L.U32 R13, R0.reuse, 0x3, RZ ;  /* 0x00000003000d7819 */ /* 0x040fe200000006ff */
[----:B--2---:R-:W-:Y:S04]  /*0460*/  STS.U16 [R7], R20 ;  /* 0x0000001407007388 */ /* 0x004fe80000000400 */
[----:B---3--:R-:W-:Y:S04]  /*0470*/  STS.U16 [R7+0x400], R22 ;  /* 0x0004001607007388 */ /* 0x008fe80000000400 */
[----:B-----5:R-:W-:Y:S04]  /*0480*/  STS.U16 [R7+0x800], R14 ;  /* 0x0008000e07007388 */ /* 0x020fe80000000400 */
[----:B------:R-:W-:Y:S04]  /*0490*/  STS.U16 [R7+0xc00], R18 ;  /* 0x000c001207007388 */ /* 0x000fe80000000400 */
[----:B------:R-:W-:Y:S04]  /*04a0*/  STS.U16 [R9+0x200], R8 ;  /* 0x0002000809007388 */ /* 0x000fe80000000400 */
[----:B------:R-:W-:Y:S04]  /*04b0*/  STS.U16 [R9+0xa00], R16 ;  /* 0x000a001009007388 */ /* 0x000fe80000000400 */
[----:B------:R-:W-:Y:S04]  /*04c0*/  STS.U16 [R9+0xe00], R10 ;  /* 0x000e000a09007388 */ /* 0x000fe80000000400 */
[----:B------:R0:W-:Y:S02]  /*04d0*/  STS.U16 [R9+0x600], R12 ;  /* 0x0006000c09007388 */ /* 0x0001e40000000400 */
[----:B0-----:R-:W-:Y:S01]  /*04e0*/  SHF.L.U32 R12, R0, 0x6, RZ ;  /* 0x00000006000c7819 */ /* 0x001fe200000006ff */
[----:B------:R-:W-:Y:S05]  /*04f0*/  @!P0 BRA `(.L_x_0) ;  /* 0x0000113000008947 */ /* 0x000fea0003800000 */
[----:B------:R-:W-:Y:S01]  /*0500*/  LOP3.LUT R10, R0, 0x1f, RZ, 0xc0, !PT ;  /* 0x0000001f000a7812 */ /* 0x000fe200078ec0ff */
[----:B------:R-:W-:Y:S01]  /*0510*/  IMAD R8, R2, c[0x0][0x1a0], RZ ;  /* 0x0000680002087a24 */ /* 0x000fe200078e02ff */
[----:B------:R-:W-:Y:S01]  /*0520*/  LOP3.LUT R15, R6, 0x10, RZ, 0xc0, !PT ;  /* 0x00000010060f7812 */ /* 0x000fe200078ec0ff */
[----:B------:R-:W-:Y:S01]  /*0530*/  IMAD R9, R2, c[0x0][0x1b0], RZ ;  /* 0x00006c0002097a24 */ /* 0x000fe200078e02ff */
[----:B------:R-:W-:Y:S01]  /*0540*/  LOP3.LUT R18, R0, 0x7, RZ, 0xc0, !PT ;  /* 0x0000000700127812 */ /* 0x000fe200078ec0ff */
[C---:B------:R-:W-:Y:S01]  /*0550*/  IMAD R11, R10.reuse, c[0x0][0x1a8], RZ ;  /* 0x00006a000a0b7a24 */ /* 0x040fe200078e02ff */
[----:B------:R-:W-:Y:S01]  /*0560*/  LOP3.LUT R20, R15, 0x60, R0, 0xf8, !PT ;  /* 0x000000600f147812 */ /* 0x000fe200078ef800 */
[----:B------:R-:W-:Y:S01]  /*0570*/  IMAD R16, R10, c[0x0][0x1b4], RZ ;  /* 0x00006d000a107a24 */ /* 0x000fe200078e02ff */
[C---:B------:R-:W-:Y:S01]  /*0580*/  SHF.L.U32 R10, R8.reuse, 0x1, RZ ;  /* 0x00000001080a7819 */ /* 0x040fe200000006ff */
[----:B------:R-:W-:Y:S01]  /*0590*/  IMAD.SHL.U32 R14, R9, 0x2, RZ ;  /* 0x00000002090e7824 */ /* 0x000fe200078e00ff */
[C---:B------:R-:W-:Y:S01]  /*05a0*/  SHF.L.U32 R15, R11.reuse, 0x1, RZ ;  /* 0x000000010b0f7819 */ /* 0x040fe200000006ff */
[----:B------:R-:W-:Y:S01]  /*05b0*/  IMAD.HI R11, R11, 0x2, RZ ;  /* 0x000000020b0b7827 */ /* 0x000fe200078e02ff */
[----:B------:R-:W-:Y:S01]  /*05c0*/  LOP3.LUT R21, R13, 0x30, RZ, 0xc0, !PT ;  /* 0x000000300d157812 */ /* 0x000fe200078ec0ff */
[----:B------:R-:W-:Y:S01]  /*05d0*/  CS2R R48, SRZ ;  /* 0x0000000000307805 */ /* 0x000fe2000001ff00 */
[----:B------:R-:W-:Y:S01]  /*05e0*/  IADD3 R80, P0, P1, R15, c[0x0][0x168], R10 ;  /* 0x00005a000f507a10 */ /* 0x000fe2000791e00a */
[----:B------:R-:W-:Y:S01]  /*05f0*/  IMAD.HI R10, R8, 0x2, RZ ;  /* 0x00000002080a7827 */ /* 0x000fe200078e02ff */
[----:B------:R-:W-:Y:S01]  /*0600*/  SHF.R.U32.HI R15, RZ, 0x5, R0 ;  /* 0x00000005ff0f7819 */ /* 0x000fe20000011600 */
[----:B------:R-:W-:Y:S01]  /*0610*/  CS2R R50, SRZ ;  /* 0x0000000000327805 */ /* 0x000fe2000001ff00 */
[----:B------:R-:W-:Y:S01]  /*0620*/  SHF.L.U32 R17, R16, 0x1, RZ ;  /* 0x0000000110117819 */ /* 0x000fe200000006ff */
[C---:B------:R-:W-:Y:S01]  /*0630*/  IMAD R19, R18.reuse, 0x90, RZ ;  /* 0x0000009012137824 */ /* 0x040fe200078e02ff */
[----:B------:R-:W-:Y:S01]  /*0640*/  SGXT.U32 R8, R15, 0x3 ;  /* 0x000000030f08781a */ /* 0x000fe20000000000 */
[----:B------:R-:W-:Y:S01]  /*0650*/  IMAD.HI R15, R9, 0x2, RZ ;  /* 0x00000002090f7827 */ /* 0x000fe200078e02ff */
[----:B------:R-:W-:Y:S01]  /*0660*/  LEA R21, R18, R21, 0x6 ;  /* 0x0000001512157211 */ /* 0x000fe200078e30ff */
[----:B------:R-:W-:Y:S01]  /*0670*/  CS2R R52, SRZ ;  /* 0x0000000000347805 */ /* 0x000fe2000001ff00 */
[----:B------:R-:W-:Y:S01]  /*0680*/  IADD3 R72, P2, P3, R17, c[0x0][0x170], R14 ;  /* 0x00005c0011487a10 */ /* 0x000fe20007b5e00e */
[----:B------:R-:W-:Y:S01]  /*0690*/  IMAD.HI R16, R16, 0x2, RZ ;  /* 0x0000000210107827 */ /* 0x000fe200078e02ff */
[----:B------:R-:W-:Y:S01]  /*06a0*/  IADD3.X R18, R11, c[0x0][0x16c], R10, P0, P1 ;  /* 0x00005b000b127a10 */ /* 0x000fe200007e240a */
[----:B------:R-:W-:Y:S01]  /*06b0*/  CS2R R54, SRZ ;  /* 0x0000000000367805 */ /* 0x000fe2000001ff00 */
[----:B------:R-:W-:Y:S01]  /*06c0*/  MOV R23, c[0x0][0x1a4] ;  /* 0x0000690000177a02 */ /* 0x000fe20000000f00 */
[----:B------:R-:W-:Y:S01]  /*06d0*/  IMAD R10, R8, c[0x0][0x1a4], RZ ;  /* 0x00006900080a7a24 */ /* 0x000fe200078e02ff */
[----:B------:R-:W-:Y:S01]  /*06e0*/  LOP3.LUT R19, R19, R20, RZ, 0x3c, !PT ;  /* 0x0000001413137212 */ /* 0x000fe200078e3cff */
[----:B------:R-:W-:Y:S01]  /*06f0*/  CS2R R40, SRZ ;  /* 0x0000000000287805 */ /* 0x000fe2000001ff00 */
[----:B------:R-:W-:Y:S01]  /*0700*/  LEA.HI R9, R0, 0x18, RZ, 0x1b ;  /* 0x0000001800097811 */ /* 0x000fe200078fd8ff */
[----:B------:R-:W-:Y:S01]  /*0710*/  CS2R R42, SRZ ;  /* 0x00000000002a7805 */ /* 0x000fe2000001ff00 */
[----:B------:R-:W-:Y:S01]  /*0720*/  LOP3.LUT R14, R12, 0x400, RZ, 0xc0, !PT ;  /* 0x000004000c0e7812 */ /* 0x000fe200078ec0ff */
[----:B------:R-:W-:Y:S01]  /*0730*/  CS2R R36, SRZ ;  /* 0x0000000000247805 */ /* 0x000fe2000001ff00 */
[----:B------:R-:W-:Y:S01]  /*0740*/  IADD3.X R20, R16, c[0x0][0x174], R15, P2, P3 ;  /* 0x00005d0010147a10 */ /* 0x000fe200017e640f */
[----:B------:R-:W-:Y:S01]  /*0750*/  IMAD R15, R8, c[0x0][0x1b8], RZ ;  /* 0x00006e00080f7a24 */ /* 0x000fe200078e02ff */
[----:B------:R-:W-:Y:S01]  /*0760*/  MOV R16, c[0x0][0x1b8] ;  /* 0x00006e0000107a02 */ /* 0x000fe20000000f00 */
[----:B------:R-:W-:Y:S01]  /*0770*/  IMAD R11, R9, c[0x0][0x1a4], RZ ;  /* 0x00006900090b7a24 */ /* 0x000fe200078e02ff */
[----:B------:R-:W-:Y:S01]  /*0780*/  LEA R8, R23, R10, 0x3 ;  /* 0x0000000a17087211 */ /* 0x000fe200078e18ff */
[----:B------:R-:W-:Y:S01]  /*0790*/  CS2R R38, SRZ ;  /* 0x0000000000267805 */ /* 0x000fe2000001ff00 */
[----:B------:R-:W-:Y:S01]  /*07a0*/  IADD3 R14, R14, R19, RZ ;  /* 0x000000130e0e7210 */ /* 0x000fe20007ffe0ff */
[----:B------:R-:W-:Y:S01]  /*07b0*/  IMAD R19, R9, c[0x0][0x1b8], RZ ;  /* 0x00006e0009137a24 */ /* 0x000fe200078e02ff */
[----:B------:R-:W-:-:S02]  /*07c0*/  LEA R17, R16, R15, 0x3 ;  /* 0x0000000f10117211 */ /* 0x000fc400078e18ff */
[----:B------:R-:W-:Y:S02]  /*07d0*/  LEA R9, R23, R8, 0x3 ;  /* 0x0000000817097211 */ /* 0x000fe400078e18ff */
[-C--:B------:R-:W-:Y:S02]  /*07e0*/  LEA R82, P1, R8, R80.reuse, 0x1 ;  /* 0x0000005008527211 */ /* 0x080fe400078208ff */
[-C--:B------:R-:W-:Y:S02]  /*07f0*/  LEA R84, P0, R10, R80.reuse, 0x1 ;  /* 0x000000500a547211 */ /* 0x080fe400078008ff */
[-C--:B------:R-:W-:Y:S02]  /*0800*/  LEA R78, P3, R11, R80.reuse, 0x1 ;  /* 0x000000500b4e7211 */ /* 0x080fe400078608ff */
[----:B------:R-:W-:Y:S02]  /*0810*/  LEA R80, P2, R9, R80, 0x1 ;  /* 0x0000005009507211 */ /* 0x000fe400078408ff */
[-C--:B------:R-:W-:Y:S01]  /*0820*/  LEA.HI.X.SX32 R83, R8, R18.reuse, 0x1, P1 ;  /* 0x0000001208537211 */ /* 0x080fe200008f0eff */
[----:B------:R-:W-:Y:S01]  /*0830*/  IMAD R8, R16, 0x8, R17 ;  /* 0x0000000810087824 */ /* 0x000fe200078e0211 */
[----:B------:R-:W-:-:S02]  /*0840*/  LEA.HI.X.SX32 R85, R10, R18, 0x1, P0 ;  /* 0x000000120a557211 */ /* 0x000fc400000f0eff */
[-C--:B------:R-:W-:Y:S02]  /*0850*/  LEA.HI.X.SX32 R79, R11, R18.reuse, 0x1, P3 ;  /* 0x000000120b4f7211 */ /* 0x080fe400018f0eff */
[----:B------:R-:W-:Y:S02]  /*0860*/  LEA.HI.X.SX32 R81, R9, R18, 0x1, P2 ;  /* 0x0000001209517211 */ /* 0x000fe400010f0eff */
[-C--:B------:R-:W-:Y:S02]  /*0870*/  LEA R76, P0, R15, R72.reuse, 0x1 ;  /* 0x000000480f4c7211 */ /* 0x080fe400078008ff */
[-C--:B------:R-:W-:Y:S02]  /*0880*/  LEA R16, P1, R17, R72.reuse, 0x1 ;  /* 0x0000004811107211 */ /* 0x080fe400078208ff */
[-C--:B------:R-:W-:Y:S02]  /*0890*/  LEA R18, P3, R19, R72.reuse, 0x1 ;  /* 0x0000004813127211 */ /* 0x080fe400078608ff */
[----:B------:R-:W-:-:S02]  /*08a0*/  LEA R72, P2, R8, R72, 0x1 ;  /* 0x0000004808487211 */ /* 0x000fc400078408ff */
[-C--:B------:R-:W-:Y:S02]  /*08b0*/  LEA.HI.X.SX32 R77, R15, R20.reuse, 0x1, P0 ;  /* 0x000000140f4d7211 */ /* 0x080fe400000f0eff */
[-C--:B------:R-:W-:Y:S02]  /*08c0*/  LEA.HI.X.SX32 R73, R8, R20.reuse, 0x1, P2 ;  /* 0x0000001408497211 */ /* 0x080fe400010f0eff */
[-C--:B------:R-:W-:Y:S02]  /*08d0*/  LEA.HI.X.SX32 R17, R17, R20.reuse, 0x1, P1 ;  /* 0x0000001411117211 */ /* 0x080fe400008f0eff */
[----:B------:R-:W-:Y:S02]  /*08e0*/  LEA.HI.X.SX32 R19, R19, R20, 0x1, P3 ;  /* 0x0000001413137211 */ /* 0x000fe400018f0eff */
[----:B------:R-:W-:Y:S02]  /*08f0*/  MOV R11, 0x3f800000 ;  /* 0x3f800000000b7802 */ /* 0x000fe40000000f00 */
[----:B------:R-:W-:-:S02]  /*0900*/  MOV R87, 0xff800000 ;  /* 0xff80000000577802 */ /* 0x000fc40000000f00 */
[----:B------:R-:W-:Y:S02]  /*0910*/  MOV R15, RZ ;  /* 0x000000ff000f7202 */ /* 0x000fe40000000f00 */
[----:B------:R-:W-:Y:S02]  /*0920*/  MOV R8, RZ ;  /* 0x000000ff00087202 */ /* 0x000fe40000000f00 */
[----:B------:R-:W-:Y:S02]  /*0930*/  MOV R75, 0xff800000 ;  /* 0xff800000004b7802 */ /* 0x000fe40000000f00 */
[----:B------:R-:W-:Y:S02]  /*0940*/  MOV R74, 0x3f800000 ;  /* 0x3f800000004a7802 */ /* 0x000fe40000000f00 */
[----:B------:R-:W-:Y:S02]  /*0950*/  MOV R10, RZ ;  /* 0x000000ff000a7202 */ /* 0x000fe40000000f00 */
[----:B------:R-:W-:-:S02]  /*0960*/  LOP3.LUT R9, R21, 0x30, R6, 0x78, !PT ;  /* 0x0000003015097812 */ /* 0x000fc400078e7806 */
.L_x_1:
[----:B------:R-:W-:-:S04]  /*0970*/  IMAD.WIDE R20, R15, 0x2, R84 ;  /* 0x000000020f147825 */ /* 0x000fc800078e0254 */
[C---:B------:R-:W-:Y:S02]  /*0980*/  IMAD.WIDE R22, R15.reuse, 0x2, R82 ;  /* 0x000000020f167825 */ /* 0x040fe400078e0252 */
[----:B------:R-:W2:Y:S02]  /*0990*/  LDG.E.U16 R20, [R20.64] ;  /* 0x0000000414147981 */ /* 0x000ea4000c1e1500 */
[C---:B------:R-:W-:Y:S02]  /*09a0*/  IMAD.WIDE R24, R15.reuse, 0x2, R80 ;  /* 0x000000020f187825 */ /* 0x040fe400078e0250 */
[----:B------:R-:W3:Y:S02]  /*09b0*/  LDG.E.U16 R22, [R22.64] ;  /* 0x0000000416167981 */ /* 0x000ee4000c1e1500 */
[----:B------:R-:W-:Y:S02]  /*09c0*/  IMAD.WIDE R26, R15, 0x2, R78 ;  /* 0x000000020f1a7825 */ /* 0x000fe400078e024e */
[----:B------:R-:W4:Y:S04]  /*09d0*/  LDG.E.U16 R24, [R24.64] ;  /* 0x0000000418187981 */ /* 0x000f28000c1e1500 */
[----:B------:R-:W5:Y:S04]  /*09e0*/  LDG.E.U16 R26, [R26.64] ;  /* 0x000000041a1a7981 */ /* 0x000f68000c1e1500 */
[----:B------:R-:W-:Y:S01]  /*09f0*/  BAR.SYNC.DEFER_BLOCKING 0x0 ;  /* 0x0000000000007b1d */ /* 0x000fe20000010000 */
[----:B------:R-:W-:-:S04]  /*0a00*/  IMAD.WIDE R88, R8, 0x2, R16 ;  /* 0x0000000208587825 */ /* 0x000fc800078e0210 */
[----:B------:R-:W-:-:S04]  /*0a10*/  IMAD.WIDE R90, R8, 0x2, R72 ;  /* 0x00000002085a7825 */ /* 0x000fc800078e0248 */
[----:B------:R-:W-:-:S04]  /*0a20*/  IMAD.WIDE R92, R8, 0x2, R18 ;  /* 0x00000002085c7825 */ /* 0x000fc800078e0212 */
[----:B------:R-:W-:Y:S01]  /*0a30*/  IMAD.WIDE R44, R8, 0x2, R76 ;  /* 0x00000002082c7825 */ /* 0x000fe200078e024c */
[----:B--2---:R-:W-:Y:S04]  /*0a40*/  STS.U16 [R7+0x1000], R20 ;  /* 0x0010001407007388 */ /* 0x004fe80000000400 */
[----:B---3--:R-:W-:Y:S04]  /*0a50*/  STS.U16 [R7+0x1200], R22 ;  /* 0x0012001607007388 */ /* 0x008fe80000000400 */
[----:B----4-:R-:W-:Y:S04]  /*0a60*/  STS.U16 [R7+0x1400], R24 ;  /* 0x0014001807007388 */ /* 0x010fe80000000400 */
[----:B-----5:R-:W-:Y:S04]  /*0a70*/  STS.U16 [R7+0x1600], R26 ;  /* 0x0016001a07007388 */ /* 0x020fe80000000400 */
[----:B------:R-:W-:Y:S06]  /*0a80*/  BAR.SYNC.DEFER_BLOCKING 0x0 ;  /* 0x0000000000007b1d */ /* 0x000fec0000010000 */
[----:B------:R0:W2:Y:S04]  /*0a90*/  LDG.E.U16 R86, [R44.64] ;  /* 0x000000042c567981 */ /* 0x0000a8000c1e1500 */
[----:B------:R-:W3:Y:S04]  /*0aa0*/  LDG.E.U16 R88, [R88.64] ;  /* 0x0000000458587981 */ /* 0x000ee8000c1e1500 */
[----:B------:R-:W4:Y:S04]  /*0ab0*/  LDG.E.U16 R90, [R90.64] ;  /* 0x000000045a5a7981 */ /* 0x000f28000c1e1500 */
[----:B------:R-:W5:Y:S04]  /*0ac0*/  LDG.E.U16 R92, [R92.64] ;  /* 0x000000045c5c7981 */ /* 0x000f68000c1e1500 */
[----:B------:R-:W-:Y:S04]  /*0ad0*/  LDSM.16.MT88.4 R68, [R14] ;  /* 0x000000000e44783b */ /* 0x000fe80000004200 */
[----:B------:R-:W1:Y:S04]  /*0ae0*/  LDSM.16.M88.4 R32, [R9+0x1000] ;  /* 0x001000000920783b */ /* 0x000e680000000200 */
[----:B------:R-:W0:Y:S04]  /*0af0*/  LDSM.16.M88.4 R28, [R9+0x1200] ;  /* 0x00120000091c783b */ /* 0x000e280000000200 */
[----:B------:R-:W0:Y:S04]  /*0b00*/  LDSM.16.M88.4 R24, [R9+0x1400] ;  /* 0x001400000918783b */ /* 0x000e280000000200 */
[----:B------:R-:W0:Y:S04]  /*0b10*/  LDSM.16.M88.4 R20, [R9+0x1600] ;  /* 0x001600000914783b */ /* 0x000e280000000200 */
[----:B------:R-:W0:Y:S04]  /*0b20*/  LDSM.16.MT88.4 R60, [R14+0x800] ;  /* 0x000800000e3c783b */ /* 0x000e280000004200 */
[----:B------:R-:W-:Y:S01]  /*0b30*/  BAR.SYNC.DEFER_BLOCKING 0x0 ;  /* 0x0000000000007b1d */ /* 0x000fe20000010000 */
[C---:B-1----:R-:W-:Y:S08]  /*0b40*/  HMMA.16816.F32 R64, R68.reuse, R32, RZ ;  /* 0x000000204440723c */ /* 0x042ff000000018ff */
[C---:B0-----:R-:W-:Y:S08]  /*0b50*/  HMMA.16816.F32 R56, R68.reuse, R28, RZ ;  /* 0x0000001c4438723c */ /* 0x041ff000000018ff */
[C---:B------:R-:W-:Y:S08]  /*0b60*/  HMMA.16816.F32 R44, R68.reuse, R24, RZ ;  /* 0x00000018442c723c */ /* 0x040ff000000018ff */
[----:B------:R-:W-:Y:S08]  /*0b70*/  HMMA.16816.F32 R68, R68, R20, RZ ;  /* 0x000000144444723c */ /* 0x000ff000000018ff */
[C---:B------:R-:W-:Y:S08]  /*0b80*/  HMMA.16816.F32 R64, R60.reuse, R34, R64 ;  /* 0x000000223c40723c */ /* 0x040ff00000001840 */
[C---:B------:R-:W-:Y:S08]  /*0b90*/  HMMA.16816.F32 R56, R60.reuse, R30, R56 ;  /* 0x0000001e3c38723c */ /* 0x040ff00000001838 */
[C---:B------:R-:W-:Y:S08]  /*0ba0*/  HMMA.16816.F32 R44, R60.reuse, R26, R44 ;  /* 0x0000001a3c2c723c */ /* 0x040ff0000000182c */
[----:B------:R-:W-:Y:S01]  /*0bb0*/  HMMA.16816.F32 R68, R60, R22, R68 ;  /* 0x000000163c44723c */ /* 0x000fe20000001844 */
[----:B------:R-:W-:-:S02]  /*0bc0*/  FMUL R20, R64, c[0x0][0x188] ;  /* 0x0000620040147a20 */ /* 0x000fc40000400000 */
[----:B------:R-:W-:-:S05]  /*0bd0*/  FMUL R21, R65, c[0x0][0x188] ;  /* 0x0000620041157a20 */ /* 0x000fca0000400000 */
[----:B------:R-:W-:Y:S01]  /*0be0*/  FMUL R22, R56, c[0x0][0x188] ;  /* 0x0000620038167a20 */ /* 0x000fe20000400000 */
[----:B------:R-:W-:Y:S01]  /*0bf0*/  FMNMX R21, R20, R21, !PT ;  /* 0x0000001514157209 */ /* 0x000fe20007800000 */
[----:B------:R-:W-:-:S03]  /*0c00*/  FMUL R20, R57, c[0x0][0x188] ;  /* 0x0000620039147a20 */ /* 0x000fc60000400000 */
[----:B------:R-:W-:-:S03]  /*0c10*/  FMNMX R23, R22, R21, !PT ;  /* 0x0000001516177209 */ /* 0x000fc60007800000 */
[----:B------:R-:W-:Y:S01]  /*0c20*/  FMUL R21, R44, c[0x0][0x188] ;  /* 0x000062002c157a20 */ /* 0x000fe20000400000 */
[----:B------:R-:W-:Y:S01]  /*0c30*/  FMNMX R22, R20, R23, !PT ;  /* 0x0000001714167209 */ /* 0x000fe20007800000 */
[----:B------:R-:W-:-:S03]  /*0c40*/  FMUL R20, R45, c[0x0][0x188] ;  /* 0x000062002d147a20 */ /* 0x000fc60000400000 */
[----:B------:R-:W-:-:S03]  /*0c50*/  FMNMX R23, R21, R22, !PT ;  /* 0x0000001615177209 */ /* 0x000fc60007800000 */
[----:B------:R-:W-:Y:S01]  /*0c60*/  FMUL R21, R68, c[0x0][0x188] ;  /* 0x0000620044157a20 */ /* 0x000fe20000400000 */
[----:B------:R-:W-:Y:S01]  /*0c70*/  FMNMX R22, R20, R23, !PT ;  /* 0x0000001714167209 */ /* 0x000fe20007800000 */
[----:B------:R-:W-:-:S03]  /*0c80*/  FMUL R20, R69, c[0x0][0x188] ;  /* 0x0000620045147a20 */ /* 0x000fc60000400000 */
[----:B------:R-:W-:-:S04]  /*0c90*/  FMNMX R21, R21, R22, !PT ;  /* 0x0000001615157209 */ /* 0x000fc80007800000 */
[----:B------:R-:W-:Y:S01]  /*0ca0*/  FMNMX R24, R20, R21, !PT ;  /* 0x0000001514187209 */ /* 0x000fe20007800000 */
[----:B------:R-:W-:Y:S02]  /*0cb0*/  FMUL R20, R66, c[0x0][0x188] ;  /* 0x0000620042147a20 */ /* 0x000fe40000400000 */
[----:B------:R-:W-:Y:S02]  /*0cc0*/  FMUL R21, R67, c[0x0][0x188] ;  /* 0x0000620043157a20 */ /* 0x000fe40000400000 */
[----:B------:R-:W0:Y:S01]  /*0cd0*/  SHFL.BFLY PT, R25, R24, 0x2, 0x1f ;  /* 0x0c401f0018197f89 */ /* 0x000e2200000e0000 */
[----:B------:R-:W-:Y:S02]  /*0ce0*/  FMUL R22, R58, c[0x0][0x188] ;  /* 0x000062003a167a20 */ /* 0x000fe40000400000 */
[----:B------:R-:W-:Y:S01]  /*0cf0*/  FMNMX R21, R20, R21, !PT ;  /* 0x0000001514157209 */ /* 0x000fe20007800000 */
[----:B------:R-:W-:-:S03]  /*0d00*/  FMUL R20, R59, c[0x0][0x188] ;  /* 0x000062003b147a20 */ /* 0x000fc60000400000 */
        /* <DEDUP_REMOVED lines=8> */
[----:B------:R-:W-:Y:S02]  /*0d90*/  FMNMX R21, R21, R22, !PT ;  /* 0x0000001615157209 */ /* 0x000fe40007800000 */
[----:B0-----:R-:W-:Y:S02]  /*0da0*/  FMNMX R25, R24, R25, !PT ;  /* 0x0000001918197209 */ /* 0x001fe40007800000 */
[----:B------:R-:W-:-:S03]  /*0db0*/  FMNMX R20, R20, R21, !PT ;  /* 0x0000001514147209 */ /* 0x000fc60007800000 */
[----:B------:R-:W0:Y:S04]  /*0dc0*/  SHFL.BFLY PT, R24, R25, 0x1, 0x1f ;  /* 0x0c201f0019187f89 */ /* 0x000e2800000e0000 */
[----:B------:R-:W1:Y:S01]  /*0dd0*/  SHFL.BFLY PT, R21, R20, 0x2, 0x1f ;  /* 0x0c401f0014157f89 */ /* 0x000e6200000e0000 */
[----:B0-----:R-:W-:Y:S02]  /*0de0*/  FMNMX R24, R25, R24, !PT ;  /* 0x0000001819187209 */ /* 0x001fe40007800000 */
[----:B-1----:R-:W-:Y:S02]  /*0df0*/  FMNMX R23, R20, R21, !PT ;  /* 0x0000001514177209 */ /* 0x002fe40007800000 */
[----:B------:R-:W-:-:S03]  /*0e00*/  FMNMX R60, R24, R87, !PT ;  /* 0x00000057183c7209 */ /* 0x000fc60007800000 */
[----:B------:R-:W0:Y:S02]  /*0e10*/  SHFL.BFLY PT, R24, R23, 0x1, 0x1f ;  /* 0x0c201f0017187f89 */ /* 0x000e2400000e0000 */
[----:B------:R-:W-:-:S04]  /*0e20*/  FFMA R56, R56, c[0x0][0x188], -R60 ;  /* 0x0000620038387a23 */ /* 0x000fc8000000083c */
[----:B------:R-:W-:Y:S02]  /*0e30*/  FMUL R20, R56, 1.4426950216293334961 ;  /* 0x3fb8aa3b38147820 */ /* 0x000fe40000400000 */
[--C-:B------:R-:W-:Y:S02]  /*0e40*/  FFMA R64, R64, c[0x0][0x188], -R60.reuse ;  /* 0x0000620040407a23 */ /* 0x100fe4000000083c */
[--C-:B------:R-:W-:Y:S02]  /*0e50*/  FFMA R65, R65, c[0x0][0x188], -R60.reuse ;  /* 0x0000620041417a23 */ /* 0x100fe4000000083c */
[--C-:B------:R-:W-:Y:S02]  /*0e60*/  FFMA R45, R45, c[0x0][0x188], -R60.reuse ;  /* 0x000062002d2d7a23 */ /* 0x100fe4000000083c */
[----:B------:R-:W-:Y:S01]  /*0e70*/  FFMA R57, R57, c[0x0][0x188], -R60 ;  /* 0x0000620039397a23 */ /* 0x000fe2000000083c */
[----:B0-----:R-:W-:Y:S01]  /*0e80*/  FMNMX R24, R23, R24, !PT ;  /* 0x0000001817187209 */ /* 0x001fe20007800000 */
[----:B------:R-:W-:-:S03]  /*0e90*/  FADD R23, -R60, R87 ;  /* 0x000000573c177221 */ /* 0x000fc60000000100 */
[----:B------:R-:W-:Y:S01]  /*0ea0*/  FMNMX R56, R24, R75, !PT ;  /* 0x0000004b18387209 */ /* 0x000fe20007800000 */
[----:B------:R-:W-:Y:S02]  /*0eb0*/  FMUL R23, R23, 1.4426950216293334961 ;  /* 0x3fb8aa3b17177820 */ /* 0x000fe40000400000 */
[----:B------:R-:W-:Y:S02]  /*0ec0*/  FMUL R22, R64, 1.4426950216293334961 ;  /* 0x3fb8aa3b40167820 */ /* 0x000fe40000400000 */
[--C-:B------:R-:W-:Y:S02]  /*0ed0*/  FFMA R66, R66, c[0x0][0x188], -R56.reuse ;  /* 0x0000620042427a23 */ /* 0x100fe40000000838 */
[--C-:B------:R-:W-:Y:S02]  /*0ee0*/  FFMA R59, R59, c[0x0][0x188], -R56.reuse ;  /* 0x000062003b3b7a23 */ /* 0x100fe40000000838 */
[----:B------:R-:W-:Y:S02]  /*0ef0*/  FMUL R65, R65, 1.4426950216293334961 ;  /* 0x3fb8aa3b41417820 */ /* 0x000fe40000400000 */
[--C-:B------:R-:W-:Y:S01]  /*0f00*/  FFMA R67, R67, c[0x0][0x188], -R56.reuse ;  /* 0x0000620043437a23 */ /* 0x100fe20000000838 */
[----:B------:R0:W-:Y:S01]  /*0f10*/  MUFU.EX2 R62, R23 ;  /* 0x00000017003e7308 */ /* 0x0001e20000000800 */
[----:B------:R-:W-:-:S02]  /*0f20*/  FFMA R58, R58, c[0x0][0x188], -R56 ;  /* 0x000062003a3a7a23 */ /* 0x000fc40000000838 */
[----:B------:R-:W-:Y:S02]  /*0f30*/  FADD R25, -R56, R75 ;  /* 0x0000004b38197221 */ /* 0x000fe40000000100 */
[----:B------:R-:W-:Y:S02]  /*0f40*/  FMUL R45, R45, 1.4426950216293334961 ;  /* 0x3fb8aa3b2d2d7820 */ /* 0x000fe40000400000 */
[----:B------:R-:W-:Y:S01]  /*0f50*/  FMUL R21, R57, 1.4426950216293334961 ;  /* 0x3fb8aa3b39157820 */ /* 0x000fe20000400000 */
[----:B--2---:R-:W-:Y:S04]  /*0f60*/  STS.U16 [R7+0x1000], R86 ;  /* 0x0010005607007388 */ /* 0x004fe80000000400 */
[----:B---3--:R-:W-:Y:S04]  /*0f70*/  STS.U16 [R7+0x1200], R88 ;  /* 0x0012005807007388 */ /* 0x008fe80000000400 */
[----:B----4-:R-:W-:Y:S04]  /*0f80*/  STS.U16 [R7+0x1400], R90 ;  /* 0x0014005a07007388 */ /* 0x010fe80000000400 */
[----:B-----5:R-:W-:Y:S04]  /*0f90*/  STS.U16 [R7+0x1600], R92 ;  /* 0x0016005c07007388 */ /* 0x020fe80000000400 */
[----:B------:R-:W-:Y:S01]  /*0fa0*/  BAR.SYNC.DEFER_BLOCKING 0x0 ;  /* 0x0000000000007b1d */ /* 0x000fe20000010000 */
[----:B------:R-:W-:-:S02]  /*0fb0*/  FMUL R66, R66, 1.4426950216293334961 ;  /* 0x3fb8aa3b42427820 */ /* 0x000fc40000400000 */
[----:B0-----:R-:W-:Y:S02]  /*0fc0*/  FMUL R23, R59, 1.4426950216293334961 ;  /* 0x3fb8aa3b3b177820 */ /* 0x001fe40000400000 */
[----:B------:R-:W-:Y:S01]  /*0fd0*/  FMUL R67, R67, 1.4426950216293334961 ;  /* 0x3fb8aa3b43437820 */ /* 0x000fe20000400000 */
[----:B------:R-:W-:Y:S01]  /*0fe0*/  MUFU.EX2 R22, R22 ;  /* 0x0000001600167308 */ /* 0x000fe20000000800 */
[----:B------:R-:W-:Y:S02]  /*0ff0*/  FMUL R58, R58, 1.4426950216293334961 ;  /* 0x3fb8aa3b3a3a7820 */ /* 0x000fe40000400000 */
[----:B------:R-:W-:Y:S01]  /*1000*/  FMUL R25, R25, 1.4426950216293334961 ;  /* 0x3fb8aa3b19197820 */ /* 0x000fe20000400000 */
[----:B------:R-:W0:Y:S04]  /*1010*/  LDSM.16.M88.4 R32, [R9+0x1000] ;  /* 0x001000000920783b */ /* 0x000e280000000200 */
[----:B------:R-:W1:Y:S01]  /*1020*/  MUFU.EX2 R65, R65 ;  /* 0x0000004100417308 */ /* 0x000e620000000800 */
[----:B------:R-:W-:-:S02]  /*1030*/  FFMA R44, R44, c[0x0][0x188], -R60 ;  /* 0x000062002c2c7a23 */ /* 0x000fc4000000083c */
[--C-:B------:R-:W-:Y:S01]  /*1040*/  FFMA R46, R46, c[0x0][0x188], -R56.reuse ;  /* 0x000062002e2e7a23 */ /* 0x100fe20000000838 */
[----:B------:R-:W2:Y:S04]  /*1050*/  LDSM.16.M88.4 R28, [R9+0x1200] ;  /* 0x00120000091c783b */ /* 0x000ea80000000200 */
[----:B------:R-:W-:Y:S01]  /*1060*/  MUFU.EX2 R64, R45 ;  /* 0x0000002d00407308 */ /* 0x000fe20000000800 */
[----:B------:R-:W-:-:S07]  /*1070*/  FFMA R47, R47, c[0x0][0x188], -R56 ;  /* 0x000062002f2f7a23 */ /* 0x000fce0000000838 */
[----:B------:R-:W-:Y:S08]  /*1080*/  MUFU.EX2 R45, R66 ;  /* 0x00000042002d7308 */ /* 0x000ff00000000800 */
[----:B------:R1:W-:Y:S08]  /*1090*/  MUFU.EX2 R24, R67 ;  /* 0x0000004300187308 */ /* 0x0003f00000000800 */
[----:B------:R-:W-:Y:S08]  /*10a0*/  MUFU.EX2 R20, R20 ;  /* 0x0000001400147308 */ /* 0x000ff00000000800 */
[----:B------:R-:W-:Y:S08]  /*10b0*/  MUFU.EX2 R21, R21 ;  /* 0x0000001500157308 */ /* 0x000ff00000000800 */
[----:B------:R-:W-:Y:S08]  /*10c0*/  MUFU.EX2 R66, R58 ;  /* 0x0000003a00427308 */ /* 0x000ff00000000800 */
[----:B------:R-:W3:Y:S08]  /*10d0*/  MUFU.EX2 R23, R23 ;  /* 0x0000001700177308 */ /* 0x000ef00000000800 */
[----:B------:R-:W4:Y:S01]  /*10e0*/  MUFU.EX2 R59, R25 ;  /* 0x00000019003b7308 */ /* 0x000f220000000800 */
[----:B------:R-:W-:-:S02]  /*10f0*/  FMUL R44, R44, 1.4426950216293334961 ;  /* 0x3fb8aa3b2c2c7820 */ /* 0x000fc40000400000 */
[----:B------:R-:W-:Y:S02]  /*1100*/  FMUL R46, R46, 1.4426950216293334961 ;  /* 0x3fb8aa3b2e2e7820 */ /* 0x000fe40000400000 */
[--C-:B------:R-:W-:Y:S02]  /*1110*/  FFMA R68, R68, c[0x0][0x188], -R60.reuse ;  /* 0x0000620044447a23 */ /* 0x100fe4000000083c */
[----:B------:R-:W-:Y:S02]  /*1120*/  FFMA R69, R69, c[0x0][0x188], -R60 ;  /* 0x0000620045457a23 */ /* 0x000fe4000000083c */
[----:B------:R-:W-:Y:S02]  /*1130*/  FFMA R70, R70, c[0x0][0x188], -R56 ;  /* 0x0000620046467a23 */ /* 0x000fe40000000838 */
[----:B------:R-:W-:Y:S01]  /*1140*/  FMUL R63, R47, 1.4426950216293334961 ;  /* 0x3fb8aa3b2f3f7820 */ /* 0x000fe20000400000 */
[----:B------:R5:W0:Y:S01]  /*1150*/  MUFU.EX2 R57, R44 ;  /* 0x0000002c00397308 */ /* 0x000a220000000800 */
[----:B------:R-:W-:-:S02]  /*1160*/  FMUL R61, R68, 1.4426950216293334961 ;  /* 0x3fb8aa3b443d7820 */ /* 0x000fc40000400000 */
[----:B-1----:R-:W-:Y:S02]  /*1170*/  FADD R67, R22, R65 ;  /* 0x0000004116437221 */ /* 0x002fe40000000000 */
[----:B------:R-:W-:-:S03]  /*1180*/  FMUL R68, R69, 1.4426950216293334961 ;  /* 0x3fb8aa3b45447820 */ /* 0x000fc60000400000 */
[----:B------:R1:W0:Y:S01]  /*1190*/  MUFU.EX2 R58, R46 ;  /* 0x0000002e003a7308 */ /* 0x0002220000000800 */
[----:B-----5:R-:W-:Y:S01]  /*11a0*/  F2FP.PACK_AB R44, R65, R22 ;  /* 0x00000016412c723e */ /* 0x020fe200000000ff */
[----:B------:R-:W-:Y:S01]  /*11b0*/  FMUL R65, R70, 1.4426950216293334961 ;  /* 0x3fb8aa3b46417820 */ /* 0x000fe20000400000 */
[----:B---3--:R-:W-:Y:S01]  /*11c0*/  F2FP.PACK_AB R47, R23, R66 ;  /* 0x00000042172f723e */ /* 0x008fe200000000ff */
[----:B------:R-:W-:Y:S01]  /*11d0*/  FADD R69, R45, R24 ;  /* 0x000000182d457221 */ /* 0x000fe20000000000 */
[----:B------:R-:W-:Y:S01]  /*11e0*/  F2FP.PACK_AB R45, R24, R45 ;  /* 0x0000002d182d723e */ /* 0x000fe200000000ff */
[----:B------:R-:W-:Y:S01]  /*11f0*/  FFMA R71, R71, c[0x0][0x188], -R56 ;  /* 0x0000620047477a23 */ /* 0x000fe20000000838 */
[----:B------:R-:W3:Y:S01]  /*1200*/  LDSM.16.M88.4 R24, [R9+0x1400] ;  /* 0x001400000918783b */ /* 0x000ee20000000200 */
[----:B------:R-:W5:Y:S01]  /*1210*/  MUFU.EX2 R63, R63 ;  /* 0x0000003f003f7308 */ /* 0x000f620000000800 */
[C---:B------:R-:W-:Y:S01]  /*1220*/  FMUL R48, R62.reuse, R48 ;  /* 0x000000303e307220 */ /* 0x040fe20000400000 */
[----:B-1----:R-:W-:Y:S01]  /*1230*/  F2FP.PACK_AB R46, R21, R20 ;  /* 0x00000014152e723e */ /* 0x002fe200000000ff */
[----:B------:R-:W-:-:S02]  /*1240*/  FMUL R49, R62, R49 ;  /* 0x000000313e317220 */ /* 0x000fc40000400000 */
[C---:B----4-:R-:W-:Y:S02]  /*1250*/  FMUL R50, R59.reuse, R50 ;  /* 0x000000323b327220 */ /* 0x050fe40000400000 */
[----:B------:R-:W-:Y:S01]  /*1260*/  FMUL R51, R59, R51 ;  /* 0x000000333b337220 */ /* 0x000fe20000400000 */
[----:B------:R-:W1:Y:S01]  /*1270*/  MUFU.EX2 R61, R61 ;  /* 0x0000003d003d7308 */ /* 0x000e620000000800 */
[----:B------:R-:W-:Y:S02]  /*1280*/  FADD R22, R20, R67 ;  /* 0x0000004314167221 */ /* 0x000fe40000000000 */
[----:B------:R-:W-:Y:S02]  /*1290*/  FADD R20, R66, R69 ;  /* 0x0000004542147221 */ /* 0x000fe40000000000 */
[----:B------:R-:W-:-:S03]  /*12a0*/  FMUL R71, R71, 1.4426950216293334961 ;  /* 0x3fb8aa3b47477820 */ /* 0x000fc60000400000 */
[----:B------:R-:W4:Y:S01]  /*12b0*/  MUFU.EX2 R65, R65 ;  /* 0x0000004100417308 */ /* 0x000f220000000800 */
[----:B0-----:R-:W-:Y:S01]  /*12c0*/  HMMA.16816.F32 R48, R44, R32, R48 ;  /* 0x000000202c30723c */ /* 0x001fe20000001830 */
[----:B------:R-:W-:Y:S02]  /*12d0*/  FADD R66, R21, R22 ;  /* 0x0000001615427221 */ /* 0x000fe40000000000 */
[----:B------:R-:W-:Y:S02]  /*12e0*/  FADD R67, R23, R20 ;  /* 0x0000001417437221 */ /* 0x000fe40000000000 */
[----:B------:R-:W-:Y:S02]  /*12f0*/  LDSM.16.M88.4 R20, [R9+0x1600] ;  /* 0x001600000914783b */ /* 0x000fe40000000200 */
[----:B------:R-:W0:Y:S01]  /*1300*/  MUFU.EX2 R68, R68 ;  /* 0x0000004400447308 */ /* 0x000e220000000800 */
[----:B------:R-:W-:Y:S02]  /*1310*/  FADD R33, R57, R66 ;  /* 0x0000004239217221 */ /* 0x000fe40000000000 */
[----:B------:R-:W-:-:S05]  /*1320*/  FADD R70, R58, R67 ;  /* 0x000000433a467221 */ /* 0x000fca0000000000 */
[----:B------:R-:W0:Y:S01]  /*1330*/  MUFU.EX2 R32, R71 ;  /* 0x0000004700207308 */ /* 0x000e220000000800 */
[----:B------:R-:W-:Y:S02]  /*1340*/  FADD R66, R64, R33 ;  /* 0x0000002140427221 */ /* 0x000fe40000000000 */
[----:B-----5:R-:W-:Y:S02]  /*1350*/  FADD R70, R63, R70 ;  /* 0x000000463f467221 */ /* 0x020fe40000000000 */
[----:B-1----:R-:W-:Y:S02]  /*1360*/  FADD R33, R61, R66 ;  /* 0x000000423d217221 */ /* 0x002fe40000000000 */
[----:B----4-:R-:W-:Y:S02]  /*1370*/  FADD R67, R65, R70 ;  /* 0x0000004641437221 */ /* 0x010fe40000000000 */
[C---:B------:R-:W-:Y:S02]  /*1380*/  FMUL R52, R62.reuse, R52 ;  /* 0x000000343e347220 */ /* 0x040fe40000400000 */
[----:B------:R-:W-:-:S02]  /*1390*/  FMUL R53, R62, R53 ;  /* 0x000000353e357220 */ /* 0x000fc40000400000 */
[C---:B------:R-:W-:Y:S02]  /*13a0*/  FMUL R54, R59.reuse, R54 ;  /* 0x000000363b367220 */ /* 0x040fe40000400000 */
[----:B------:R-:W-:Y:S02]  /*13b0*/  FMUL R55, R59, R55 ;  /* 0x000000373b377220 */ /* 0x000fe40000400000 */
[----:B0-----:R-:W-:Y:S02]  /*13c0*/  FADD R33, R68, R33 ;  /* 0x0000002144217221 */ /* 0x001fe40000000000 */
[----:B------:R-:W-:-:S03]  /*13d0*/  FADD R67, R32, R67 ;  /* 0x0000004320437221 */ /* 0x000fc60000000000 */
[----:B--2---:R-:W-:Y:S01]  /*13e0*/  HMMA.16816.F32 R52, R44, R28, R52 ;  /* 0x0000001c2c34723c */ /* 0x004fe20000001834 */
[----:B------:R-:W0:Y:S04]  /*13f0*/  SHFL.BFLY PT, R28, R33, 0x2, 0x1f ;  /* 0x0c401f00211c7f89 */ /* 0x000e2800000e0000 */
[----:B------:R-:W1:Y:S01]  /*1400*/  SHFL.BFLY PT, R66, R67, 0x2, 0x1f ;  /* 0x0c401f0043427f89 */ /* 0x000e6200000e0000 */
[C---:B------:R-:W-:Y:S02]  /*1410*/  FMUL R40, R62.reuse, R40 ;  /* 0x000000283e287220 */ /* 0x040fe40000400000 */
[----:B------:R-:W-:Y:S02]  /*1420*/  FMUL R41, R62, R41 ;  /* 0x000000293e297220 */ /* 0x000fe40000400000 */
[----:B------:R-:W-:-:S02]  /*1430*/  FMUL R42, R59, R42 ;  /* 0x0000002a3b2a7220 */ /* 0x000fc40000400000 */
[C---:B------:R-:W-:Y:S02]  /*1440*/  FMUL R43, R59.reuse, R43 ;  /* 0x0000002b3b2b7220 */ /* 0x040fe40000400000 */
[C---:B------:R-:W-:Y:S02]  /*1450*/  FMUL R36, R62.reuse, R36 ;  /* 0x000000243e247220 */ /* 0x040fe40000400000 */
[----:B------:R-:W-:Y:S02]  /*1460*/  FMUL R37, R62, R37 ;  /* 0x000000253e257220 */ /* 0x000fe40000400000 */
[C---:B------:R-:W-:Y:S02]  /*1470*/  FMUL R38, R59.reuse, R38 ;  /* 0x000000263b267220 */ /* 0x040fe40000400000 */
[----:B------:R-:W-:Y:S01]  /*1480*/  FMUL R39, R59, R39 ;  /* 0x000000273b277220 */ /* 0x000fe20000400000 */
[----:B---3--:R-:W-:Y:S01]  /*1490*/  HMMA.16816.F32 R40, R44, R24, R40 ;  /* 0x000000182c28723c */ /* 0x008fe20000001828 */
[----:B0-----:R-:W-:-:S02]  /*14a0*/  FADD R28, R33, R28 ;  /* 0x0000001c211c7221 */ /* 0x001fc40000000000 */
[----:B-1----:R-:W-:-:S05]  /*14b0*/  FADD R66, R67, R66 ;  /* 0x0000004243427221 */ /* 0x002fca0000000000 */
[----:B------:R-:W-:Y:S01]  /*14c0*/  HMMA.16816.F32 R36, R44, R20, R36 ;  /* 0x000000142c24723c */ /* 0x000fe20000001824 */
[----:B------:R-:W0:Y:S04]  /*14d0*/  SHFL.BFLY PT, R21, R28, 0x1, 0x1f ;  /* 0x0c201f001c157f89 */ /* 0x000e2800000e0000 */
[----:B------:R-:W1:Y:S01]  /*14e0*/  SHFL.BFLY PT, R25, R66, 0x1, 0x1f ;  /* 0x0c201f0042197f89 */ /* 0x000e6200000e0000 */
[----:B------:R-:W-:-:S04]  /*14f0*/  IADD3 R10, R10, 0x20, RZ ;  /* 0x000000200a0a7810 */ /* 0x000fc80007ffe0ff */
[----:B------:R-:W-:Y:S02]  /*1500*/  ISETP.GE.AND P0, PT, R10, c[0x0][0x1d0], PT ;  /* 0x000074000a007a0c */ /* 0x000fe40003f06270 */
[----:B------:R-:W-:Y:S02]  /*1510*/  F2FP.PACK_AB R44, R64, R57 ;  /* 0x00000039402c723e */ /* 0x000fe400000000ff */
[----:B------:R-:W-:Y:S02]  /*1520*/  F2FP.PACK_AB R45, R63, R58 ;  /* 0x0000003a3f2d723e */ /* 0x000fe400000000ff */
[----:B------:R-:W-:Y:S02]  /*1530*/  F2FP.PACK_AB R46, R68, R61 ;  /* 0x0000003d442e723e */ /* 0x000fe400000000ff */
[----:B------:R-:W-:Y:S02]  /*1540*/  F2FP.PACK_AB R47, R32, R65 ;  /* 0x00000041202f723e */ /* 0x000fe400000000ff */
[----:B------:R-:W-:Y:S01]  /*1550*/  MOV R20, 0x20 ;  /* 0x0000002000147802 */ /* 0x000fe20000000f00 */
[----:B------:R-:W-:-:S02]  /*1560*/  IMAD.MOV.U32 R75, RZ, RZ, R56 ;  /* 0x000000ffff4b7224 */ /* 0x000fc400078e0038 */
[----:B0-----:R-:W-:Y:S02]  /*1570*/  FADD R21, R28, R21 ;  /* 0x000000151c157221 */ /* 0x001fe40000000000 */
[----:B------:R-:W-:Y:S01]  /*1580*/  HMMA.16816.F32 R48, R44, R34, R48 ;  /* 0x000000222c30723c */ /* 0x000fe20000001830 */
[----:B-1----:R-:W-:Y:S01]  /*1590*/  FADD R25, R66, R25 ;  /* 0x0000001942197221 */ /* 0x002fe20000000000 */
[----:B------:R-:W-:Y:S01]  /*15a0*/  MOV R87, R60 ;  /* 0x0000003c00577202 */ /* 0x000fe20000000f00 */
[----:B------:R-:W-:-:S05]  /*15b0*/  IMAD R8, R20, c[0x0][0x1b4], R8 ;  /* 0x00006d0014087a24 */ /* 0x000fca00078e0208 */
[----:B------:R-:W-:Y:S01]  /*15c0*/  HMMA.16816.F32 R52, R44, R30, R52 ;  /* 0x0000001e2c34723c */ /* 0x000fe20000001834 */
[----:B------:R-:W-:Y:S02]  /*15d0*/  IMAD R15, R20, c[0x0][0x1a4], R15 ;  /* 0x00006900140f7a24 */ /* 0x000fe400078e020f */
[----:B------:R-:W-:Y:S02]  /*15e0*/  FFMA R11, R62, R11, R21 ;  /* 0x0000000b3e0b7223 */ /* 0x000fe40000000015 */
[----:B------:R-:W-:-:S03]  /*15f0*/  FFMA R74, R59, R74, R25 ;  /* 0x0000004a3b4a7223 */ /* 0x000fc60000000019 */
[C---:B------:R-:W-:Y:S08]  /*1600*/  HMMA.16816.F32 R40, R44.reuse, R26, R40 ;  /* 0x0000001a2c28723c */ /* 0x040ff00000001828 */
[----:B------:R-:W-:Y:S01]  /*1610*/  HMMA.16816.F32 R36, R44, R22, R36 ;  /* 0x000000162c24723c */ /* 0x000fe20000001824 */
[----:B------:R-:W-:Y:S07]  /*1620*/  @!P0 BRA `(.L_x_1) ;  /* 0xfffff34000008947 */ /* 0x000fee000383ffff */
.L_x_0:
[----:B------:R-:W-:Y:S01]  /*1630*/  ISETP.NE.U32.AND P0, PT, R5, RZ, PT ;  /* 0x000000ff0500720c */ /* 0x000fe20003f05070 */
[----:B------:R-:W-:Y:S01]  /*1640*/  IMAD R10, R3, c[0x0][0x1c4], RZ ;  /* 0x00007100030a7a24 */ /* 0x000fe200078e02ff */
[----:B------:R-:W-:Y:S01]  /*1650*/  SHF.L.U32 R5, R0, 0x4, RZ ;  /* 0x0000000400057819 */ /* 0x000fe200000006ff */
[----:B------:R-:W-:Y:S01]  /*1660*/  BAR.SYNC.DEFER_BLOCKING 0x0 ;  /* 0x0000000000007b1d */ /* 0x000fe20000010000 */
[----:B------:R-:W-:-:S02]  /*1670*/  MOV R22, R11 ;  /* 0x0000000b00167202 */ /* 0x000fc40000000f00 */
[----:B------:R-:W-:Y:S02]  /*1680*/  LOP3.LUT R8, R5, 0x30, RZ, 0xc0, !PT ;  /* 0x0000003005087812 */ /* 0x000fe400078ec0ff */
[C---:B------:R-:W-:Y:S01]  /*1690*/  FSETP.GEU.AND P2, PT, R22.reuse, 1.175494350822287508e-38, PT ;  /* 0x008000001600780b */ /* 0x040fe20003f4e000 */
[----:B------:R-:W-:Y:S01]  /*16a0*/  FMUL R5, R22, 8388608 ;  /* 0x4b00000016057820 */ /* 0x000fe20000400000 */
[----:B------:R-:W-:Y:S02]  /*16b0*/  SHF.R.S32.HI R11, RZ, 0x2, R0 ;  /* 0x00000002ff0b7819 */ /* 0x000fe40000011400 */
[----:B------:R-:W-:Y:S02]  /*16c0*/  LOP3.LUT R12, R12, 0x440, RZ, 0xc0, !PT ;  /* 0x000004400c0c7812 */ /* 0x000fe400078ec0ff */
[----:B------:R-:W-:Y:S02]  /*16d0*/  FSEL R5, R5, R22, !P2 ;  /* 0x0000001605057208 */ /* 0x000fe40005000000 */
[----:B------:R-:W-:-:S02]  /*16e0*/  SGXT R11, R11, 0x1 ;  /* 0x000000010b0b781a */ /* 0x000fc40000000200 */
[----:B------:R-:W-:Y:S02]  /*16f0*/  SHF.L.U32 R9, R0, 0x2, RZ ;  /* 0x0000000200097819 */ /* 0x000fe400000006ff */
[----:B------:R-:W-:Y:S02]  /*1700*/  IADD3 R7, R5, -0x3f3504f3, RZ ;  /* 0xc0cafb0d05077810 */ /* 0x000fe40007ffe0ff */
[----:B------:R-:W-:Y:S02]  /*1710*/  SHF.R.U32.HI R16, RZ, 0x1, R0 ;  /* 0x00000001ff107819 */ /* 0x000fe40000011600 */
[----:B------:R-:W-:Y:S02]  /*1720*/  LOP3.LUT R11, R11, 0x440, RZ, 0xc0, !PT ;  /* 0x000004400b0b7812 */ /* 0x000fe400078ec0ff */
[----:B------:R-:W-:Y:S02]  /*1730*/  LOP3.LUT R30, R12, 0x1f8, R9, 0x78, !PT ;  /* 0x000001f80c1e7812 */ /* 0x000fe400078e7809 */
[----:B------:R-:W-:-:S02]  /*1740*/  LOP3.LUT R12, R7, 0xff800000, RZ, 0xc0, !PT ;  /* 0xff800000070c7812 */ /* 0x000fc400078ec0ff */
[----:B------:R-:W-:Y:S02]  /*1750*/  FSETP.GT.AND P1, PT, |R22|, 8.50705917302346158658e+37, PT ;  /* 0x7e8000001600780b */ /* 0x000fe40003f24200 */
[----:B------:R-:W-:Y:S01]  /*1760*/  LOP3.LUT R16, R11, 0x40, R16, 0x78, !PT ;  /* 0x000000400b107812 */ /* 0x000fe200078e7810 */
[----:B------:R-:W-:Y:S01]  /*1770*/  IMAD.HI R11, R10, 0x2, RZ ;  /* 0x000000020a0b7827 */ /* 0x000fe200078e02ff */
[----:B------:R-:W-:Y:S02]  /*1780*/  LOP3.LUT R18, R8, 0x380, R13, 0xf8, !PT ;  /* 0x0000038008127812 */ /* 0x000fe400078ef80d */
[----:B------:R-:W-:Y:S01]  /*1790*/  LOP3.LUT R20, R9, 0xc0, RZ, 0xc0, !PT ;  /* 0x000000c009147812 */ /* 0x000fe200078ec0ff */
[----:B------:R-:W-:Y:S01]  /*17a0*/  IMAD R8, R2, c[0x0][0x1c0], RZ ;  /* 0x0000700002087a24 */ /* 0x000fe200078e02ff */
[----:B------:R-:W-:Y:S01]  /*17b0*/  SHF.L.U32 R14, R10, 0x1, RZ ;  /* 0x000000010a0e7819 */ /* 0x000fe200000006ff */
[----:B------:R-:W0:Y:S01]  /*17c0*/  I2F R9, R12 ;  /* 0x0000000c00097306 */ /* 0x000e220000201400 */
[----:B------:R-:W-:-:S02]  /*17d0*/  FSEL R10, RZ, -23, P2 ;  /* 0xc1b80000ff0a7808 */ /* 0x000fc40001000000 */
[C---:B------:R-:W-:Y:S01]  /*17e0*/  FSETP.GEU.AND P2, PT, |R22|.reuse, 1.175494350822287508e-38, PT ;  /* 0x008000001600780b */ /* 0x040fe20003f4e200 */
[----:B------:R-:W-:Y:S01]  /*17f0*/  @P1 FMUL R22, R22, 0.25 ;  /* 0x3e80000016161820 */ /* 0x000fe20000400000 */
[----:B------:R-:W-:Y:S01]  /*1800*/  LOP3.LUT R15, R13, 0x38, RZ, 0xc0, !PT ;  /* 0x000000380d0f7812 */ /* 0x000fe200078ec0ff */
[----:B------:R-:W-:Y:S01]  /*1810*/  @P1 FMUL R37, R37, 0.25 ;  /* 0x3e80000025251820 */ /* 0x000fe20000400000 */
[----:B------:R-:W-:Y:S01]  /*1820*/  SHF.R.S32.HI R13, RZ, 0x3, R0 ;  /* 0x00000003ff0d7819 */ /* 0x000fe20000011400 */
[----:B------:R-:W-:Y:S01]  /*1830*/  @P1 FMUL R36, R36, 0.25 ;  /* 0x3e80000024241820 */ /* 0x000fe20000400000 */
[C---:B------:R-:W-:Y:S01]  /*1840*/  SHF.L.U32 R7, R8.reuse, 0x1, RZ ;  /* 0x0000000108077819 */ /* 0x040fe200000006ff */
[----:B------:R-:W-:Y:S01]  /*1850*/  IMAD.HI R8, R8, 0x2, RZ ;  /* 0x0000000208087827 */ /* 0x000fe200078e02ff */
[----:B------:R-:W-:Y:S02]  /*1860*/  SGXT R13, R13, 0x1 ;  /* 0x000000010d0d781a */ /* 0x000fe40000000200 */
[----:B------:R-:W-:Y:S01]  /*1870*/  IADD3 R7, P3, P4, R14, c[0x0][0x178], R7 ;  /* 0x00005e000e077a10 */ /* 0x000fe20007c7e007 */
[----:B------:R-:W-:Y:S01]  /*1880*/  @P1 FMUL R41, R41, 0.25 ;  /* 0x3e80000029291820 */ /* 0x000fe20000400000 */
[----:B------:R-:W-:Y:S01]  /*1890*/  LOP3.LUT R13, R18, 0x808, R13, 0xf8, !PT ;  /* 0x00000808120d7812 */ /* 0x000fe200078ef80d */
[----:B------:R-:W-:Y:S01]  /*18a0*/  @!P2 FMUL R22, R22, 16777216 ;  /* 0x4b8000001616a820 */ /* 0x000fe20000400000 */
[----:B------:R-:W-:Y:S01]  /*18b0*/  IADD3.X R8, R11, c[0x0][0x17c], R8, P3, P4 ;  /* 0x00005f000b087a10 */ /* 0x000fe20001fe8408 */
[----:B0-----:R-:W-:Y:S01]  /*18c0*/  FFMA.FTZ R10, R9, 1.1920928955078125e-07, R10 ;  /* 0x34000000090a7823 */ /* 0x001fe2000001000a */
[C---:B------:R-:W-:Y:S01]  /*18d0*/  FSETP.GT.AND P3, PT, |R74|.reuse, 8.50705917302346158658e+37, PT ;  /* 0x7e8000004a00780b */ /* 0x040fe20003f64200 */
[----:B------:R-:W-:Y:S01]  /*18e0*/  FMUL R9, R74, 8388608 ;  /* 0x4b0000004a097820 */ /* 0x000fe20000400000 */
[----:B------:R-:W-:Y:S01]  /*18f0*/  LOP3.LUT R31, R13, R16, RZ, 0xfc, !PT ;  /* 0x000000100d1f7212 */ /* 0x000fe200078efcff */
[----:B------:R-:W-:Y:S01]  /*1900*/  @P1 FMUL R40, R40, 0.25 ;  /* 0x3e80000028281820 */ /* 0x000fe20000400000 */
[C---:B------:R-:W-:Y:S01]  /*1910*/  FSETP.GEU.AND P4, PT, R74.reuse, 1.175494350822287508e-38, PT ;  /* 0x008000004a00780b */ /* 0x040fe20003f8e000 */
[----:B------:R-:W0:Y:S01]  /*1920*/  MUFU.RCP R13, R22 ;  /* 0x00000016000d7308 */ /* 0x000e220000001000 */
[----:B------:R-:W-:Y:S01]  /*1930*/  FSETP.GEU.AND P5, PT, |R74|, 1.175494350822287508e-38, PT ;  /* 0x008000004a00780b */ /* 0x000fe20003fae200 */
[----:B------:R-:W-:Y:S01]  /*1940*/  @P1 FMUL R53, R53, 0.25 ;  /* 0x3e80000035351820 */ /* 0x000fe20000400000 */
[----:B------:R-:W-:Y:S01]  /*1950*/  FSEL R9, R9, R74, !P4 ;  /* 0x0000004a09097208 */ /* 0x000fe20006000000 */
[----:B------:R-:W-:Y:S01]  /*1960*/  @P1 FMUL R52, R52, 0.25 ;  /* 0x3e80000034341820 */ /* 0x000fe20000400000 */
[----:B------:R-:W-:Y:S01]  /*1970*/  IADD3 R15, R15, R20, RZ ;  /* 0x000000140f0f7210 */ /* 0x000fe20007ffe0ff */
[----:B------:R-:W-:Y:S01]  /*1980*/  @P1 FMUL R49, R49, 0.25 ;  /* 0x3e80000031311820 */ /* 0x000fe20000400000 */
[----:B------:R-:W-:Y:S01]  /*1990*/  IADD3 R11, R9, -0x3f3504f3, RZ ;  /* 0xc0cafb0d090b7810 */ /* 0x000fe20007ffe0ff */
[----:B------:R-:W-:Y:S01]  /*19a0*/  @P1 FMUL R48, R48, 0.25 ;  /* 0x3e80000030301820 */ /* 0x000fe20000400000 */
[----:B------:R-:W-:Y:S01]  /*19b0*/  LOP3.LUT R0, R0, 0x8, RZ, 0xc0, !PT ;  /* 0x0000000800007812 */ /* 0x000fe200078ec0ff */
[----:B------:R-:W-:Y:S01]  /*19c0*/  @P3 FMUL R74, R74, 0.25 ;  /* 0x3e8000004a4a3820 */ /* 0x000fe20000400000 */
[----:B------:R-:W-:Y:S01]  /*19d0*/  LOP3.LUT R14, R11, 0xff800000, RZ, 0xc0, !PT ;  /* 0xff8000000b0e7812 */ /* 0x000fe200078ec0ff */
[----:B------:R-:W-:Y:S01]  /*19e0*/  @!P2 FMUL R37, R37, 16777216 ;  /* 0x4b8000002525a820 */ /* 0x000fe20000400000 */
[----:B------:R-:W-:Y:S01]  /*19f0*/  LEA.HI R0, R0, R15, RZ, 0x1f ;  /* 0x0000000f00007211 */ /* 0x000fe200078ff8ff */
[----:B------:R-:W-:Y:S01]  /*1a00*/  @!P2 FMUL R36, R36, 16777216 ;  /* 0x4b8000002424a820 */ /* 0x000fe20000400000 */
[----:B------:R1:W2:Y:S01]  /*1a10*/  I2F R16, R14 ;  /* 0x0000000e00107306 */ /* 0x0002a20000201400 */
[----:B------:R-:W-:Y:S01]  /*1a20*/  @!P2 FMUL R41, R41, 16777216 ;  /* 0x4b8000002929a820 */ /* 0x000fe20000400000 */
[----:B------:R-:W-:Y:S01]  /*1a30*/  FSEL R11, RZ, -23, P4 ;  /* 0xc1b80000ff0b7808 */ /* 0x000fe20002000000 */
[----:B------:R-:W-:Y:S01]  /*1a40*/  @!P2 FMUL R40, R40, 16777216 ;  /* 0x4b8000002828a820 */ /* 0x000fe20000400000 */
[----:B------:R-:W-:Y:S01]  /*1a50*/  IADD3 R12, R5, -R12, RZ ;  /* 0x8000000c050c7210 */ /* 0x000fe20007ffe0ff */
[----:B------:R-:W-:Y:S01]  /*1a60*/  @!P2 FMUL R53, R53, 16777216 ;  /* 0x4b8000003535a820 */ /* 0x000fe20000400000 */
[----:B------:R-:W-:Y:S01]  /*1a70*/  MOV R32, 0x3dc6b27f ;  /* 0x3dc6b27f00207802 */ /* 0x000fe20000000f00 */
[----:B------:R-:W-:Y:S01]  /*1a80*/  @!P2 FMUL R52, R52, 16777216 ;  /* 0x4b8000003434a820 */ /* 0x000fe20000400000 */
[----:B------:R-:W-:Y:S01]  /*1a90*/  ISETP.GE.U32.AND P1, PT, R9, 0x7f800000, PT ;  /* 0x7f8000000900780c */ /* 0x000fe20003f26070 */
[----:B------:R-:W-:Y:S01]  /*1aa0*/  @!P2 FMUL R49, R49, 16777216 ;  /* 0x4b8000003131a820 */ /* 0x000fe20000400000 */
[----:B-1----:R-:W-:Y:S01]  /*1ab0*/  IADD3 R14, R9, -R14, RZ ;  /* 0x8000000e090e7210 */ /* 0x002fe20007ffe0ff */
[----:B------:R-:W-:Y:S01]  /*1ac0*/  @!P2 FMUL R48, R48, 16777216 ;  /* 0x4b8000003030a820 */ /* 0x000fe20000400000 */
[----:B------:R-:W-:Y:S01]  /*1ad0*/  ISETP.GE.U32.AND P2, PT, R5, 0x7f800000, PT ;  /* 0x7f8000000500780c */ /* 0x000fe20003f46070 */
[----:B------:R-:W-:Y:S01]  /*1ae0*/  @!P5 FMUL R74, R74, 16777216 ;  /* 0x4b8000004a4ad820 */ /* 0x000fe20000400000 */
[----:B------:R-:W-:Y:S01]  /*1af0*/  LOP3.LUT R6, R6, 0xf8, RZ, 0xc0, !PT ;  /* 0x000000f806067812 */ /* 0x000fe200078ec0ff */
[----:B0-----:R-:W-:-:S02]  /*1b00*/  FMUL R15, R13, R37 ;  /* 0x000000250d0f7220 */ /* 0x001fc40000400000 */
[C---:B------:R-:W-:Y:S02]  /*1b10*/  FMUL R17, R13.reuse, R36 ;  /* 0x000000240d117220 */ /* 0x040fe40000400000 */
[C---:B------:R-:W-:Y:S02]  /*1b20*/  FMUL R18, R13.reuse, R41 ;  /* 0x000000290d127220 */ /* 0x040fe40000400000 */
[C---:B------:R-:W-:Y:S02]  /*1b30*/  FMUL R20, R13.reuse, R40 ;  /* 0x000000280d147220 */ /* 0x040fe40000400000 */
[----:B------:R-:W-:Y:S01]  /*1b40*/  FMUL R21, R13, R52 ;  /* 0x000000340d157220 */ /* 0x000fe20000400000 */
[----:B------:R-:W-:Y:S01]  /*1b50*/  F2FP.PACK_AB R27, R15, R18 ;  /* 0x000000120f1b723e */ /* 0x000fe200000000ff */
[----:B------:R-:W-:Y:S01]  /*1b60*/  FMUL R24, R13, R48 ;  /* 0x000000300d187220 */ /* 0x000fe20000400000 */
[----:B------:R-:W-:Y:S01]  /*1b70*/  F2FP.PACK_AB R25, R17, R20 ;  /* 0x000000141119723e */ /* 0x000fe200000000ff */
[----:B------:R-:W-:-:S02]  /*1b80*/  FMUL R19, R13, R53 ;  /* 0x000000350d137220 */ /* 0x000fc40000400000 */
[----:B------:R-:W-:Y:S01]  /*1b90*/  FMUL R22, R13, R49 ;  /* 0x000000310d167220 */ /* 0x000fe20000400000 */
[----:B------:R-:W-:Y:S01]  /*1ba0*/  F2FP.PACK_AB R24, R21, R24 ;  /* 0x000000181518723e */ /* 0x000fe200000000ff */
[----:B------:R-:W0:Y:S01]  /*1bb0*/  MUFU.RCP R13, R74 ;  /* 0x0000004a000d7308 */ /* 0x000e220000001000 */
[----:B------:R-:W-:Y:S02]  /*1bc0*/  @P3 FMUL R39, R39, 0.25 ;  /* 0x3e80000027273820 */ /* 0x000fe40000400000 */
[----:B------:R-:W-:Y:S01]  /*1bd0*/  @P3 FMUL R38, R38, 0.25 ;  /* 0x3e80000026263820 */ /* 0x000fe20000400000 */
[----:B------:R-:W-:Y:S01]  /*1be0*/  F2FP.PACK_AB R26, R19, R22 ;  /* 0x00000016131a723e */ /* 0x000fe200000000ff */
[----:B------:R-:W-:Y:S01]  /*1bf0*/  @P3 FMUL R43, R43, 0.25 ;  /* 0x3e8000002b2b3820 */ /* 0x000fe20000400000 */
[----:B------:R1:W-:Y:S01]  /*1c00*/  STS.64 [R30], R24 ;  /* 0x000000181e007388 */ /* 0x0003e20000000a00 */
[----:B------:R-:W-:Y:S02]  /*1c10*/  @P3 FMUL R42, R42, 0.25 ;  /* 0x3e8000002a2a3820 */ /* 0x000fe40000400000 */
[----:B------:R-:W-:Y:S01]  /*1c20*/  @P3 FMUL R55, R55, 0.25 ;  /* 0x3e80000037373820 */ /* 0x000fe20000400000 */
[----:B------:R-:W-:Y:S01]  /*1c30*/  STS.64 [R30+0x200], R26 ;  /* 0x0002001a1e007388 */ /* 0x000fe20000000a00 */
[----:B------:R-:W-:-:S02]  /*1c40*/  @P3 FMUL R54, R54, 0.25 ;  /* 0x3e80000036363820 */ /* 0x000fc40000400000 */
[----:B------:R-:W-:Y:S02]  /*1c50*/  @P3 FMUL R51, R51, 0.25 ;  /* 0x3e80000033333820 */ /* 0x000fe40000400000 */
[----:B------:R-:W-:Y:S02]  /*1c60*/  @P3 FMUL R50, R50, 0.25 ;  /* 0x3e80000032323820 */ /* 0x000fe40000400000 */
[----:B------:R-:W-:Y:S01]  /*1c70*/  @!P5 FMUL R39, R39, 16777216 ;  /* 0x4b8000002727d820 */ /* 0x000fe20000400000 */
[----:B-1----:R-:W-:Y:S01]  /*1c80*/  MOV R24, c[0x0][0x1c8] ;  /* 0x0000720000187a02 */ /* 0x002fe20000000f00 */
[----:B------:R-:W-:Y:S02]  /*1c90*/  @!P5 FMUL R38, R38, 16777216 ;  /* 0x4b8000002626d820 */ /* 0x000fe40000400000 */
[----:B------:R-:W-:Y:S02]  /*1ca0*/  @!P5 FMUL R43, R43, 16777216 ;  /* 0x4b8000002b2bd820 */ /* 0x000fe40000400000 */
[----:B------:R-:W-:-:S02]  /*1cb0*/  @!P5 FMUL R42, R42, 16777216 ;  /* 0x4b8000002a2ad820 */ /* 0x000fc40000400000 */
[----:B------:R-:W-:Y:S02]  /*1cc0*/  @!P5 FMUL R55, R55, 16777216 ;  /* 0x4b8000003737d820 */ /* 0x000fe40000400000 */
[----:B------:R-:W-:Y:S02]  /*1cd0*/  @!P5 FMUL R54, R54, 16777216 ;  /* 0x4b8000003636d820 */ /* 0x000fe40000400000 */
[----:B------:R-:W-:Y:S02]  /*1ce0*/  @!P5 FMUL R51, R51, 16777216 ;  /* 0x4b8000003333d820 */ /* 0x000fe40000400000 */
[----:B------:R-:W-:Y:S02]  /*1cf0*/  @!P5 FMUL R50, R50, 16777216 ;  /* 0x4b8000003232d820 */ /* 0x000fe40000400000 */
[----:B--2---:R-:W-:Y:S02]  /*1d00*/  FFMA.FTZ R28, R16, 1.1920928955078125e-07, R11 ;  /* 0x34000000101c7823 */ /* 0x004fe4000001000b */
[----:B0-----:R-:W-:-:S02]  /*1d10*/  FMUL R15, R13, R39 ;  /* 0x000000270d0f7220 */ /* 0x001fc40000400000 */
[C---:B------:R-:W-:Y:S02]  /*1d20*/  FMUL R16, R13.reuse, R38 ;  /* 0x000000260d107220 */ /* 0x040fe40000400000 */
[C---:B------:R-:W-:Y:S02]  /*1d30*/  FMUL R18, R13.reuse, R43 ;  /* 0x0000002b0d127220 */ /* 0x040fe40000400000 */
[C---:B------:R-:W-:Y:S02]  /*1d40*/  FMUL R17, R13.reuse, R42 ;  /* 0x0000002a0d117220 */ /* 0x040fe40000400000 */
[----:B------:R-:W-:Y:S01]  /*1d50*/  FMUL R19, R13, R55 ;  /* 0x000000370d137220 */ /* 0x000fe20000400000 */
[----:B------:R-:W-:Y:S01]  /*1d60*/  F2FP.PACK_AB R23, R15, R18 ;  /* 0x000000120f17723e */ /* 0x000fe200000000ff */
[C---:B------:R-:W-:Y:S01]  /*1d70*/  FMUL R20, R13.reuse, R54 ;  /* 0x000000360d147220 */ /* 0x040fe20000400000 */
[----:B------:R-:W-:Y:S01]  /*1d80*/  F2FP.PACK_AB R21, R16, R17 ;  /* 0x000000111015723e */ /* 0x000fe200000000ff */
[C---:B------:R-:W-:Y:S01]  /*1d90*/  FMUL R22, R13.reuse, R51 ;  /* 0x000000330d167220 */ /* 0x040fe20000400000 */
[----:B------:R-:W-:Y:S01]  /*1da0*/  LOP3.LUT R16, R30, 0x8, RZ, 0x3c, !PT ;  /* 0x000000081e107812 */ /* 0x000fe200078e3cff */
[----:B------:R-:W-:Y:S01]  /*1db0*/  FMUL R13, R13, R50 ;  /* 0x000000320d0d7220 */ /* 0x000fe20000400000 */
[----:B------:R-:W-:Y:S01]  /*1dc0*/  LOP3.LUT R18, R31, 0x8, RZ, 0x3c, !PT ;  /* 0x000000081f127812 */ /* 0x000fe200078e3cff */
[----:B------:R-:W-:Y:S01]  /*1dd0*/  FADD R12, R12, -1 ;  /* 0xbf8000000c0c7421 */ /* 0x000fe20000000000 */
[----:B------:R-:W-:Y:S01]  /*1de0*/  F2FP.PACK_AB R22, R19, R22 ;  /* 0x000000161316723e */ /* 0x000fe200000000ff */
[----:B------:R-:W-:Y:S01]  /*1df0*/  FADD R29, R14, -1 ;  /* 0xbf8000000e1d7421 */ /* 0x000fe20000000000 */
[----:B------:R-:W-:Y:S01]  /*1e00*/  F2FP.PACK_AB R20, R20, R13 ;  /* 0x0000000d1414723e */ /* 0x000fe200000000ff */
[----:B------:R-:W-:-:S02]  /*1e10*/  FFMA.FTZ R11, R12, R32, -0.16845393180847167969 ;  /* 0xbe2c7f300c0b7423 */ /* 0x000fc40000010020 */
[----:B------:R-:W-:Y:S01]  /*1e20*/  STS.64 [R16+0xa00], R22 ;  /* 0x000a001610007388 */ /* 0x000fe20000000a00 */
[----:B------:R-:W-:Y:S02]  /*1e30*/  IMAD R13, R4, c[0x0][0x1c8], RZ ;  /* 0x00007200040d7a24 */ /* 0x000fe400078e02ff */
[C---:B------:R-:W-:Y:S01]  /*1e40*/  FFMA.FTZ R11, R12.reuse, R11, 0.1716887056827545166 ;  /* 0x3e2fcf2a0c0b7423 */ /* 0x040fe2000001000b */
[----:B------:R0:W-:Y:S01]  /*1e50*/  STS.64 [R16+0x800], R20 ;  /* 0x0008001410007388 */ /* 0x0001e20000000a00 */
[C---:B------:R-:W-:Y:S02]  /*1e60*/  FFMA.FTZ R4, R29.reuse, R32, -0.16845393180847167969 ;  /* 0xbe2c7f301d047423 */ /* 0x040fe40000010020 */
[C---:B------:R-:W-:Y:S01]  /*1e70*/  FFMA.FTZ R11, R12.reuse, R11, -0.17900948226451873779 ;  /* 0xbe374e430c0b7423 */ /* 0x040fe2000001000b */
[----:B------:R-:W-:Y:S01]  /*1e80*/  BAR.SYNC.DEFER_BLOCKING 0x0 ;  /* 0x0000000000007b1d */ /* 0x000fe20000010000 */
[----:B------:R-:W-:Y:S02]  /*1e90*/  FFMA.FTZ R4, R29, R4, 0.1716887056827545166 ;  /* 0x3e2fcf2a1d047423 */ /* 0x000fe40000010004 */
[----:B------:R-:W-:-:S02]  /*1ea0*/  FFMA.FTZ R11, R12, R11, 0.20512372255325317383 ;  /* 0x3e520bf40c0b7423 */ /* 0x000fc4000001000b */
[C---:B------:R-:W-:Y:S02]  /*1eb0*/  FFMA.FTZ R4, R29.reuse, R4, -0.17900948226451873779 ;  /* 0xbe374e431d047423 */ /* 0x040fe40000010004 */
[----:B------:R-:W-:Y:S02]  /*1ec0*/  FFMA.FTZ R11, R12, R11, -0.24046532809734344482 ;  /* 0xbe763c8b0c0b7423 */ /* 0x000fe4000001000b */
[----:B------:R-:W-:Y:S02]  /*1ed0*/  IMAD R15, R24, 0x4, R13 ;  /* 0x00000004180f7824 */ /* 0x000fe400078e020d */
[----:B------:R-:W-:Y:S02]  /*1ee0*/  FFMA.FTZ R11, R12, R11, 0.28857114911079406738 ;  /* 0x3e93bf990c0b7423 */ /* 0x000fe4000001000b */
[----:B------:R-:W-:Y:S01]  /*1ef0*/  FFMA.FTZ R4, R29, R4, 0.20512372255325317383 ;  /* 0x3e520bf41d047423 */ /* 0x000fe20000010004 */
[----:B------:R-:W-:Y:S01]  /*1f00*/  LEA R17, R24, R15, 0x2 ;  /* 0x0000000f18117211 */ /* 0x000fe200078e10ff */
[----:B------:R-:W-:Y:S01]  /*1f10*/  FFMA.FTZ R11, R12, R11, -0.36067417263984680176 ;  /* 0xbeb8aa490c0b7423 */ /* 0x000fe2000001000b */
[----:B------:R-:W-:Y:S01]  /*1f20*/  LEA R14, P4, R15, R7, 0x1 ;  /* 0x000000070f0e7211 */ /* 0x000fe200078808ff */
[----:B------:R-:W-:Y:S01]  /*1f30*/  FFMA.FTZ R4, R29, R4, -0.24046532809734344482 ;  /* 0xbe763c8b1d047423 */ /* 0x000fe20000010004 */
[----:B------:R-:W-:Y:S01]  /*1f40*/  LEA R19, R24, R17, 0x2 ;  /* 0x0000001118137211 */ /* 0x000fe200078e10ff */
[----:B------:R-:W-:Y:S01]  /*1f50*/  FFMA.FTZ R11, R12, R11, 0.48089820146560668945 ;  /* 0x3ef6384a0c0b7423 */ /* 0x000fe2000001000b */
[----:B------:R-:W-:Y:S01]  /*1f60*/  LEA.HI.X.SX32 R15, R15, R8, 0x1, P4 ;  /* 0x000000080f0f7211 */ /* 0x000fe200020f0eff */
[C---:B------:R-:W-:Y:S01]  /*1f70*/  FFMA.FTZ R4, R29.reuse, R4, 0.28857114911079406738 ;  /* 0x3e93bf991d047423 */ /* 0x040fe20000010004 */
[----:B0-----:R-:W-:Y:S01]  /*1f80*/  LEA R21, R24, R19, 0x2 ;  /* 0x0000001318157211 */ /* 0x001fe200078e10ff */
[----:B------:R-:W-:Y:S01]  /*1f90*/  FFMA.FTZ R11, R12, R11, -0.72134751081466674805 ;  /* 0xbf38aa3b0c0b7423 */ /* 0x000fe2000001000b */
[----:B------:R-:W0:Y:S01]  /*1fa0*/  LDS.64 R30, [R31] ;  /* 0x000000001f1e7984 */ /* 0x000e220000000a00 */
[C---:B------:R-:W-:Y:S01]  /*1fb0*/  FFMA.FTZ R4, R29.reuse, R4, -0.36067417263984680176 ;  /* 0xbeb8aa491d047423 */ /* 0x040fe20000010004 */
[----:B------:R-:W-:Y:S01]  /*1fc0*/  LEA R23, R24, R21, 0x2 ;  /* 0x0000001518177211 */ /* 0x000fe200078e10ff */
[----:B------:R-:W-:Y:S01]  /*1fd0*/  FMUL R11, R12, R11 ;  /* 0x0000000b0c0b7220 */ /* 0x000fe20000400000 */
[----:B------:R1:W2:Y:S01]  /*1fe0*/  LDS.64 R32, [R18] ;  /* 0x0000000012207984 */ /* 0x0002a20000000a00 */
[----:B------:R-:W-:Y:S01]  /*1ff0*/  FFMA.FTZ R4, R29, R4, 0.48089820146560668945 ;  /* 0x3ef6384a1d047423 */ /* 0x000fe20000010004 */
[----:B------:R-:W-:Y:S01]  /*2000*/  LEA R25, R24, R23, 0x2 ;  /* 0x0000001718197211 */ /* 0x000fe200078e10ff */
[C---:B------:R-:W-:Y:S01]  /*2010*/  FMUL R11, R12.reuse, R11 ;  /* 0x0000000b0c0b7220 */ /* 0x040fe20000400000 */
[-C--:B------:R-:W-:Y:S01]  /*2020*/  LEA R16, P5, R17, R7.reuse, 0x1 ;  /* 0x0000000711107211 */ /* 0x080fe200078a08ff */
[----:B------:R-:W-:Y:S01]  /*2030*/  FFMA.FTZ R4, R29, R4, -0.72134751081466674805 ;  /* 0xbf38aa3b1d047423 */ /* 0x000fe20000010004 */
[-C--:B------:R-:W-:Y:S01]  /*2040*/  LEA R20, P4, R21, R7.reuse, 0x1 ;  /* 0x0000000715147211 */ /* 0x080fe200078808ff */
[----:B------:R-:W-:Y:S01]  /*2050*/  FFMA.FTZ R11, R12, 1.4426950216293334961, R11 ;  /* 0x3fb8aa3b0c0b7823 */ /* 0x000fe2000001000b */
[----:B------:R-:W-:Y:S01]  /*2060*/  LEA R12, P3, R13, R7, 0x1 ;  /* 0x000000070d0c7211 */ /* 0x000fe200078608ff */
[----:B------:R-:W-:Y:S01]  /*2070*/  FMUL R4, R29, R4 ;  /* 0x000000041d047220 */ /* 0x000fe20000400000 */
[----:B------:R-:W-:Y:S01]  /*2080*/  LEA R27, R24, R25, 0x2 ;  /* 0x00000019181b7211 */ /* 0x000fe200078e10ff */
[----:B------:R-:W-:Y:S01]  /*2090*/  FADD R10, R10, R11 ;  /* 0x0000000b0a0a7221 */ /* 0x000fe20000000000 */
[----:B------:R-:W-:Y:S01]  /*20a0*/  LEA.HI.X.SX32 R13, R13, R8, 0x1, P3 ;  /* 0x000000080d0d7211 */ /* 0x000fe200018f0eff */
[----:B------:R-:W-:Y:S01]  /*20b0*/  FMUL R4, R29, R4 ;  /* 0x000000041d047220 */ /* 0x000fe20000400000 */
[----:B-1----:R-:W-:-:S02]  /*20c0*/  LEA R18, P3, R19, R7, 0x1 ;  /* 0x0000000713127211 */ /* 0x002fc400078608ff */
[-C--:B------:R-:W-:Y:S01]  /*20d0*/  LEA.HI.X.SX32 R17, R17, R8.reuse, 0x1, P5 ;  /* 0x0000000811117211 */ /* 0x080fe200028f0eff */
[----:B------:R-:W-:Y:S01]  /*20e0*/  FFMA.FTZ R29, R29, 1.4426950216293334961, R4 ;  /* 0x3fb8aa3b1d1d7823 */ /* 0x000fe20000010004 */
[-C--:B------:R-:W-:Y:S02]  /*20f0*/  LEA.HI.X.SX32 R19, R19, R8.reuse, 0x1, P3 ;  /* 0x0000000813137211 */ /* 0x080fe400018f0eff */
[----:B------:R-:W-:Y:S01]  /*2100*/  LEA.HI.X.SX32 R21, R21, R8, 0x1, P4 ;  /* 0x0000000815157211 */ /* 0x000fe200020f0eff */
[----:B------:R-:W-:Y:S01]  /*2110*/  FADD R28, R28, R29 ;  /* 0x0000001d1c1c7221 */ /* 0x000fe20000000000 */
[-C--:B------:R-:W-:Y:S02]  /*2120*/  LEA R22, P3, R23, R7.reuse, 0x1 ;  /* 0x0000000717167211 */ /* 0x080fe400078608ff */
[-C--:B------:R-:W-:Y:S02]  /*2130*/  LEA R24, P4, R25, R7.reuse, 0x1 ;  /* 0x0000000719187211 */ /* 0x080fe400078808ff */
[----:B------:R-:W-:-:S02]  /*2140*/  LEA R26, P5, R27, R7, 0x1 ;  /* 0x000000071b1a7211 */ /* 0x000fc400078a08ff */
[-C--:B------:R-:W-:Y:S02]  /*2150*/  LEA.HI.X.SX32 R23, R23, R8.reuse, 0x1, P3 ;  /* 0x0000000817177211 */ /* 0x080fe400018f0eff */
[-C--:B------:R-:W-:Y:S02]  /*2160*/  LEA.HI.X.SX32 R25, R25, R8.reuse, 0x1, P4 ;  /* 0x0000000819197211 */ /* 0x080fe400020f0eff */
[----:B------:R-:W-:Y:S02]  /*2170*/  LEA.HI.X.SX32 R27, R27, R8, 0x1, P5 ;  /* 0x000000081b1b7211 */ /* 0x000fe400028f0eff */
[----:B------:R-:W-:Y:S02]  /*2180*/  @P2 MOV R4, 0x7f800000 ;  /* 0x7f80000000042802 */ /* 0x000fe40000000f00 */
[----:B------:R-:W-:Y:S01]  /*2190*/  @P1 MOV R8, 0x7f800000 ;  /* 0x7f80000000081802 */ /* 0x000fe20000000f00 */
[----:B0-----:R0:W-:Y:S01]  /*21a0*/  STG.E.U16 [R12.64], R30 ;  /* 0x0000001e0c007986 */ /* 0x0011e2000c101504 */
[C---:B------:R-:W-:Y:S01]  /*21b0*/  FSETP.NEU.AND P3, PT, R5.reuse, RZ, PT ;  /* 0x000000ff0500720b */ /* 0x040fe20003f6d000 */
[----:B------:R-:W-:Y:S01]  /*21c0*/  @P2 FFMA.FTZ R10, R5, R4, +INF ;  /* 0x7f800000050a2423 */ /* 0x000fe20000010004 */
[C---:B------:R-:W-:Y:S01]  /*21d0*/  FSETP.NEU.AND P2, PT, R9.reuse, RZ, PT ;  /* 0x000000ff0900720b */ /* 0x040fe20003f4d000 */
[----:B------:R-:W-:Y:S01]  /*21e0*/  @P1 FFMA.FTZ R28, R9, R8, +INF ;  /* 0x7f800000091c1423 */ /* 0x000fe20000010008 */
[----:B------:R-:W-:Y:S01]  /*21f0*/  PRMT R8, R30, 0x7632, R8 ;  /* 0x000076321e087816 */ /* 0x000fe20000000008 */
[----:B--2---:R1:W-:Y:S01]  /*2200*/  STG.E.U16 [R14.64], R32 ;  /* 0x000000200e007986 */ /* 0x0043e2000c101504 */
[----:B------:R-:W-:-:S02]  /*2210*/  PRMT R9, R32, 0x7632, R9 ;  /* 0x0000763220097816 */ /* 0x000fc40000000009 */
[----:B------:R-:W-:Y:S01]  /*2220*/  PRMT R4, R31, 0x7632, R4 ;  /* 0x000076321f047816 */ /* 0x000fe20000000004 */
[----:B------:R1:W-:Y:S01]  /*2230*/  STG.E.U16 [R16.64], R8 ;  /* 0x0000000810007986 */ /* 0x0003e2000c101504 */
[----:B------:R-:W-:Y:S02]  /*2240*/  FSEL R5, R10, -INF , P3 ;  /* 0xff8000000a057808 */ /* 0x000fe40001800000 */
[----:B0-----:R-:W-:Y:S01]  /*2250*/  PRMT R13, R33, 0x7632, R13 ;  /* 0x00007632210d7816 */ /* 0x001fe2000000000d */
[----:B------:R1:W-:Y:S01]  /*2260*/  STG.E.U16 [R18.64], R9 ;  /* 0x0000000912007986 */ /* 0x0003e2000c101504 */
[----:B------:R-:W-:Y:S01]  /*2270*/  FSEL R7, R28, -INF , P2 ;  /* 0xff8000001c077808 */ /* 0x000fe20001000000 */
[----:B------:R-:W-:Y:S02]  /*2280*/  FFMA R60, R5, 0.69314718246459960938, R60 ;  /* 0x3f317218053c7823 */ /* 0x000fe4000000003c */
[----:B------:R1:W-:Y:S02]  /*2290*/  STG.E.U16 [R20.64], R31 ;  /* 0x0000001f14007986 */ /* 0x0003e4000c101504 */
[----:B------:R-:W-:-:S02]  /*22a0*/  FFMA R61, R7, 0.69314718246459960938, R56 ;  /* 0x3f317218073d7823 */ /* 0x000fc40000000038 */
[----:B------:R1:W-:Y:S04]  /*22b0*/  STG.E.U16 [R22.64], R33 ;  /* 0x0000002116007986 */ /* 0x0003e8000c101504 */
[----:B------:R1:W-:Y:S04]  /*22c0*/  STG.E.U16 [R24.64], R4 ;  /* 0x0000000418007986 */ /* 0x0003e8000c101504 */
[----:B------:R1:W-:Y:S04]  /*22d0*/  STG.E.U16 [R26.64], R13 ;  /* 0x0000000d1a007986 */ /* 0x0003e8000c101504 */
[----:B------:R-:W-:Y:S06]  /*22e0*/  BAR.SYNC.DEFER_BLOCKING 0x0 ;  /* 0x0000000000007b1d */ /* 0x000fec0000010000 */
[----:B------:R1:W-:Y:S04]  /*22f0*/  STS.64 [R6], R60 ;  /* 0x0000003c06007388 */ /* 0x0003e80000000a00 */
[----:B------:R-:W-:Y:S06]  /*2300*/  BAR.SYNC.DEFER_BLOCKING 0x0 ;  /* 0x0000000000007b1d */ /* 0x000fec0000010000 */
[----:B------:R-:W-:Y:S05]  /*2310*/  @P0 EXIT ;  /* 0x000000000000094d */ /* 0x000fea0003800000 */
[----:B-1----:R-:W0:Y:S01]  /*2320*/  LDS R7, [R0] ;  /* 0x0000000000077984 */ /* 0x002e220000000800 */
[----:B------:R-:W-:Y:S01]  /*2330*/  IMAD R2, R2, c[0x0][0x1cc], RZ ;  /* 0x0000730002027a24 */ /* 0x000fe200078e02ff */
[C---:B------:R-:W-:Y:S01]  /*2340*/  SHF.L.U32 R5, R3.reuse, 0x2, RZ ;  /* 0x0000000203057819 */ /* 0x040fe200000006ff */
[----:B------:R-:W-:-:S03]  /*2350*/  IMAD.HI R6, R3, 0x4, RZ ;  /* 0x0000000403067827 */ /* 0x000fc600078e02ff */
[C---:B------:R-:W-:Y:S01]  /*2360*/  SHF.L.U32 R4, R2.reuse, 0x2, RZ ;  /* 0x0000000202047819 */ /* 0x040fe200000006ff */
[----:B------:R-:W-:-:S03]  /*2370*/  IMAD.HI R3, R2, 0x4, RZ ;  /* 0x0000000402037827 */ /* 0x000fc600078e02ff */
[----:B------:R-:W-:-:S04]  /*2380*/  IADD3 R2, P0, P1, R5, c[0x0][0x180], R4 ;  /* 0x0000600005027a10 */ /* 0x000fc8000791e004 */
[----:B------:R-:W-:-:S05]  /*2390*/  IADD3.X R3, R6, c[0x0][0x184], R3, P0, P1 ;  /* 0x0000610006037a10 */ /* 0x000fca00007e2403 */
[----:B0-----:R-:W-:Y:S01]  /*23a0*/  STG.E [R2.64], R7 ;  /* 0x0000000702007986 */ /* 0x001fe2000c101904 */
[----:B------:R-:W-:Y:S05]  /*23b0*/  EXIT ;  /* 0x000000000000794d */ /* 0x000fea0003800000 */
.L_x_2:
[----:B------:R-:W-:-:S00]  /*23c0*/  BRA `(.L_x_2) ;  /* 0xfffffff000007947 */ /* 0x000fc0000383ffff */
[----:B------:R-:W-:-:S00]  /*23d0*/  NOP ;  /* 0x0000000000007918 */ /* 0x000fc00000000000 */
        /* <DEDUP_REMOVED lines=10> */
.L_x_3:


//--------------------- .nv.global.init           --------------------------
	.section	.nv.global.init,"aw",@progbits
.nv.global.init:
	.type		_$_str,@object
	.size		_$_str,(.L_0 - _$_str)
_$_str:
        /*0000*/ 	.byte	0x5f, 0x5f, 0x43, 0x55, 0x44, 0x41, 0x5f, 0x46, 0x54, 0x5a, 0x00
.L_0:


//--------------------- .nv.shared.attn_fwd       --------------------------
	.section	.nv.shared.attn_fwd,"aw",@nobits
	.sectionflags	@""
	.align	16
